//
// Generated by NVIDIA NVVM Compiler
//
// Compiler Build ID: CL-36424714
// Cuda compilation tools, release 13.0, V13.0.88
// Based on NVVM 20.0.0
//

.version 9.0
.target sm_100
.address_size 64

	// .globl	_ZN3cub18CUB_300001_SM_10006detail11EmptyKernelIvEEvv
.global .align 1 .b8 _ZN34_INTERNAL_b7105a5e_4_k_cu_91e02d044cuda3std3__45__cpo5beginE[1];
.global .align 1 .b8 _ZN34_INTERNAL_b7105a5e_4_k_cu_91e02d044cuda3std3__45__cpo3endE[1];
.global .align 1 .b8 _ZN34_INTERNAL_b7105a5e_4_k_cu_91e02d044cuda3std3__45__cpo6cbeginE[1];
.global .align 1 .b8 _ZN34_INTERNAL_b7105a5e_4_k_cu_91e02d044cuda3std3__45__cpo4cendE[1];
.global .align 1 .b8 _ZN34_INTERNAL_b7105a5e_4_k_cu_91e02d044cuda3std3__45__cpo6rbeginE[1];
.global .align 1 .b8 _ZN34_INTERNAL_b7105a5e_4_k_cu_91e02d044cuda3std3__45__cpo4rendE[1];
.global .align 1 .b8 _ZN34_INTERNAL_b7105a5e_4_k_cu_91e02d044cuda3std3__45__cpo7crbeginE[1];
.global .align 1 .b8 _ZN34_INTERNAL_b7105a5e_4_k_cu_91e02d044cuda3std3__45__cpo5crendE[1];
.global .align 1 .b8 _ZN34_INTERNAL_b7105a5e_4_k_cu_91e02d044cuda3std3__436_GLOBAL__N__b7105a5e_4_k_cu_91e02d046ignoreE[1];
.global .align 1 .b8 _ZN34_INTERNAL_b7105a5e_4_k_cu_91e02d044cuda3std3__419piecewise_constructE[1];
.global .align 1 .b8 _ZN34_INTERNAL_b7105a5e_4_k_cu_91e02d044cuda3std3__48in_placeE[1];
.global .align 1 .b8 _ZN34_INTERNAL_b7105a5e_4_k_cu_91e02d044cuda3std3__420unreachable_sentinelE[1];
.global .align 1 .b8 _ZN34_INTERNAL_b7105a5e_4_k_cu_91e02d044cuda3std3__47nulloptE[1];
.global .align 1 .b8 _ZN34_INTERNAL_b7105a5e_4_k_cu_91e02d044cuda3std3__48unexpectE[1];
.global .align 1 .b8 _ZN34_INTERNAL_b7105a5e_4_k_cu_91e02d044cuda3std6ranges3__45__cpo4swapE[1];
.global .align 1 .b8 _ZN34_INTERNAL_b7105a5e_4_k_cu_91e02d044cuda3std6ranges3__45__cpo9iter_moveE[1];
.global .align 1 .b8 _ZN34_INTERNAL_b7105a5e_4_k_cu_91e02d044cuda3std6ranges3__45__cpo5beginE[1];
.global .align 1 .b8 _ZN34_INTERNAL_b7105a5e_4_k_cu_91e02d044cuda3std6ranges3__45__cpo3endE[1];
.global .align 1 .b8 _ZN34_INTERNAL_b7105a5e_4_k_cu_91e02d044cuda3std6ranges3__45__cpo6cbeginE[1];
.global .align 1 .b8 _ZN34_INTERNAL_b7105a5e_4_k_cu_91e02d044cuda3std6ranges3__45__cpo4cendE[1];
.global .align 1 .b8 _ZN34_INTERNAL_b7105a5e_4_k_cu_91e02d044cuda3std6ranges3__45__cpo7advanceE[1];
.global .align 1 .b8 _ZN34_INTERNAL_b7105a5e_4_k_cu_91e02d044cuda3std6ranges3__45__cpo9iter_swapE[1];
.global .align 1 .b8 _ZN34_INTERNAL_b7105a5e_4_k_cu_91e02d044cuda3std6ranges3__45__cpo4nextE[1];
.global .align 1 .b8 _ZN34_INTERNAL_b7105a5e_4_k_cu_91e02d044cuda3std6ranges3__45__cpo4prevE[1];
.global .align 1 .b8 _ZN34_INTERNAL_b7105a5e_4_k_cu_91e02d044cuda3std6ranges3__45__cpo4dataE[1];
.global .align 1 .b8 _ZN34_INTERNAL_b7105a5e_4_k_cu_91e02d044cuda3std6ranges3__45__cpo5cdataE[1];
.global .align 1 .b8 _ZN34_INTERNAL_b7105a5e_4_k_cu_91e02d044cuda3std6ranges3__45__cpo4sizeE[1];
.global .align 1 .b8 _ZN34_INTERNAL_b7105a5e_4_k_cu_91e02d044cuda3std6ranges3__45__cpo5ssizeE[1];
.global .align 1 .b8 _ZN34_INTERNAL_b7105a5e_4_k_cu_91e02d044cuda3std6ranges3__45__cpo8distanceE[1];
.global .align 1 .b8 _ZN34_INTERNAL_b7105a5e_4_k_cu_91e02d046thrust24THRUST_300001_SM_1000_NS6system6detail10sequential3seqE[1];
.global .align 1 .b8 _ZN34_INTERNAL_b7105a5e_4_k_cu_91e02d046thrust24THRUST_300001_SM_1000_NS12placeholders2_1E[1];
.global .align 1 .b8 _ZN34_INTERNAL_b7105a5e_4_k_cu_91e02d046thrust24THRUST_300001_SM_1000_NS12placeholders2_2E[1];
.global .align 1 .b8 _ZN34_INTERNAL_b7105a5e_4_k_cu_91e02d046thrust24THRUST_300001_SM_1000_NS12placeholders2_3E[1];
.global .align 1 .b8 _ZN34_INTERNAL_b7105a5e_4_k_cu_91e02d046thrust24THRUST_300001_SM_1000_NS12placeholders2_4E[1];
.global .align 1 .b8 _ZN34_INTERNAL_b7105a5e_4_k_cu_91e02d046thrust24THRUST_300001_SM_1000_NS12placeholders2_5E[1];
.global .align 1 .b8 _ZN34_INTERNAL_b7105a5e_4_k_cu_91e02d046thrust24THRUST_300001_SM_1000_NS12placeholders2_6E[1];
.global .align 1 .b8 _ZN34_INTERNAL_b7105a5e_4_k_cu_91e02d046thrust24THRUST_300001_SM_1000_NS12placeholders2_7E[1];
.global .align 1 .b8 _ZN34_INTERNAL_b7105a5e_4_k_cu_91e02d046thrust24THRUST_300001_SM_1000_NS12placeholders2_8E[1];
.global .align 1 .b8 _ZN34_INTERNAL_b7105a5e_4_k_cu_91e02d046thrust24THRUST_300001_SM_1000_NS12placeholders2_9E[1];
.global .align 1 .b8 _ZN34_INTERNAL_b7105a5e_4_k_cu_91e02d046thrust24THRUST_300001_SM_1000_NS12placeholders3_10E[1];

.visible .entry _ZN3cub18CUB_300001_SM_10006detail11EmptyKernelIvEEvv()
{


	ret;

}
	// .globl	_ZN6kernel9optimized19fused_silu_mul_fp16EPKfS2_P6__halfi
.visible .entry _ZN6kernel9optimized19fused_silu_mul_fp16EPKfS2_P6__halfi(
	.param .u64 .ptr .align 1 _ZN6kernel9optimized19fused_silu_mul_fp16EPKfS2_P6__halfi_param_0,
	.param .u64 .ptr .align 1 _ZN6kernel9optimized19fused_silu_mul_fp16EPKfS2_P6__halfi_param_1,
	.param .u64 .ptr .align 1 _ZN6kernel9optimized19fused_silu_mul_fp16EPKfS2_P6__halfi_param_2,
	.param .u32 _ZN6kernel9optimized19fused_silu_mul_fp16EPKfS2_P6__halfi_param_3
)
{
	.reg .pred 	%p<2>;
	.reg .b16 	%rs<2>;
	.reg .b32 	%r<8>;
	.reg .b32 	%f<17>;
	.reg .b64 	%rd<12>;

	ld.param.u64 	%rd1, [_ZN6kernel9optimized19fused_silu_mul_fp16EPKfS2_P6__halfi_param_0];
	ld.param.u64 	%rd2, [_ZN6kernel9optimized19fused_silu_mul_fp16EPKfS2_P6__halfi_param_1];
	ld.param.u64 	%rd3, [_ZN6kernel9optimized19fused_silu_mul_fp16EPKfS2_P6__halfi_param_2];
	ld.param.u32 	%r2, [_ZN6kernel9optimized19fused_silu_mul_fp16EPKfS2_P6__halfi_param_3];
	mov.u32 	%r3, %ctaid.x;
	mov.u32 	%r4, %ntid.x;
	mov.u32 	%r5, %tid.x;
	mad.lo.s32 	%r1, %r3, %r4, %r5;
	setp.ge.s32 	%p1, %r1, %r2;
	@%p1 bra 	$L__BB1_2;
	cvta.to.global.u64 	%rd4, %rd1;
	cvta.to.global.u64 	%rd5, %rd2;
	cvta.to.global.u64 	%rd6, %rd3;
	mul.wide.s32 	%rd7, %r1, 4;
	add.s64 	%rd8, %rd4, %rd7;
	ld.global.nc.f32 	%f2, [%rd8];
	add.s64 	%rd9, %rd5, %rd7;
	ld.global.nc.f32 	%f3, [%rd9];
	fma.rn.f32 	%f4, %f2, 0fBBBB989D, 0f3F000000;
	cvt.sat.f32.f32 	%f5, %f4;
	mov.f32 	%f6, 0f4B400001;
	mov.f32 	%f7, 0f437C0000;
	fma.rm.f32 	%f8, %f5, %f7, %f6;
	add.f32 	%f9, %f8, 0fCB40007F;
	neg.f32 	%f10, %f9;
	fma.rn.f32 	%f11, %f2, 0fBFB8AA3B, %f10;
	fma.rn.f32 	%f12, %f2, 0fB2A57060, %f11;
	mov.b32 	%r6, %f8;
	shl.b32 	%r7, %r6, 23;
	mov.b32 	%f13, %r7;
	ex2.approx.ftz.f32 	%f14, %f12;
	fma.rn.f32 	%f15, %f14, %f13, 0f3F800000;
	div.rn.f32 	%f16, %f2, %f15;
	mul.f32 	%f1, %f3, %f16;
	// begin inline asm
	{  cvt.rn.f16.f32 %rs1, %f1;}

	// end inline asm
	mul.wide.s32 	%rd10, %r1, 2;
	add.s64 	%rd11, %rd6, %rd10;
	st.global.u16 	[%rd11], %rs1;
$L__BB1_2:
	ret;

}
	// .globl	_ZN6kernel9optimized24fused_silu_mul_fp16_vec2EPKfS2_P6__halfi
.visible .entry _ZN6kernel9optimized24fused_silu_mul_fp16_vec2EPKfS2_P6__halfi(
	.param .u64 .ptr .align 1 _ZN6kernel9optimized24fused_silu_mul_fp16_vec2EPKfS2_P6__halfi_param_0,
	.param .u64 .ptr .align 1 _ZN6kernel9optimized24fused_silu_mul_fp16_vec2EPKfS2_P6__halfi_param_1,
	.param .u64 .ptr .align 1 _ZN6kernel9optimized24fused_silu_mul_fp16_vec2EPKfS2_P6__halfi_param_2,
	.param .u32 _ZN6kernel9optimized24fused_silu_mul_fp16_vec2EPKfS2_P6__halfi_param_3
)
{
	.reg .pred 	%p<3>;
	.reg .b16 	%rs<4>;
	.reg .b32 	%r<15>;
	.reg .b32 	%f<47>;
	.reg .b64 	%rd<17>;

	ld.param.u64 	%rd4, [_ZN6kernel9optimized24fused_silu_mul_fp16_vec2EPKfS2_P6__halfi_param_0];
	ld.param.u64 	%rd5, [_ZN6kernel9optimized24fused_silu_mul_fp16_vec2EPKfS2_P6__halfi_param_1];
	ld.param.u64 	%rd6, [_ZN6kernel9optimized24fused_silu_mul_fp16_vec2EPKfS2_P6__halfi_param_2];
	ld.param.u32 	%r2, [_ZN6kernel9optimized24fused_silu_mul_fp16_vec2EPKfS2_P6__halfi_param_3];
	cvta.to.global.u64 	%rd1, %rd6;
	cvta.to.global.u64 	%rd2, %rd5;
	cvta.to.global.u64 	%rd3, %rd4;
	mov.u32 	%r3, %ctaid.x;
	mov.u32 	%r4, %ntid.x;
	mov.u32 	%r5, %tid.x;
	mad.lo.s32 	%r6, %r3, %r4, %r5;
	shl.b32 	%r1, %r6, 1;
	or.b32  	%r7, %r1, 1;
	setp.ge.s32 	%p1, %r7, %r2;
	@%p1 bra 	$L__BB2_2;
	mul.wide.s32 	%rd12, %r1, 4;
	add.s64 	%rd13, %rd3, %rd12;
	ld.global.nc.v2.f32 	{%f19, %f20}, [%rd13];
	add.s64 	%rd14, %rd2, %rd12;
	ld.global.nc.v2.f32 	{%f21, %f22}, [%rd14];
	fma.rn.f32 	%f23, %f19, 0fBBBB989D, 0f3F000000;
	cvt.sat.f32.f32 	%f24, %f23;
	mov.f32 	%f25, 0f4B400001;
	mov.f32 	%f26, 0f437C0000;
	fma.rm.f32 	%f27, %f24, %f26, %f25;
	add.f32 	%f28, %f27, 0fCB40007F;
	neg.f32 	%f29, %f28;
	fma.rn.f32 	%f30, %f19, 0fBFB8AA3B, %f29;
	fma.rn.f32 	%f31, %f19, 0fB2A57060, %f30;
	mov.b32 	%r10, %f27;
	shl.b32 	%r11, %r10, 23;
	mov.b32 	%f32, %r11;
	ex2.approx.ftz.f32 	%f33, %f31;
	fma.rn.f32 	%f34, %f33, %f32, 0f3F800000;
	div.rn.f32 	%f35, %f19, %f34;
	fma.rn.f32 	%f36, %f20, 0fBBBB989D, 0f3F000000;
	cvt.sat.f32.f32 	%f37, %f36;
	fma.rm.f32 	%f38, %f37, %f26, %f25;
	add.f32 	%f39, %f38, 0fCB40007F;
	neg.f32 	%f40, %f39;
	fma.rn.f32 	%f41, %f20, 0fBFB8AA3B, %f40;
	fma.rn.f32 	%f42, %f20, 0fB2A57060, %f41;
	mov.b32 	%r12, %f38;
	shl.b32 	%r13, %r12, 23;
	mov.b32 	%f43, %r13;
	ex2.approx.ftz.f32 	%f44, %f42;
	fma.rn.f32 	%f45, %f44, %f43, 0f3F800000;
	div.rn.f32 	%f46, %f20, %f45;
	mul.f32 	%f17, %f21, %f35;
	// begin inline asm
	{  cvt.rn.f16.f32 %rs2, %f17;}

	// end inline asm
	mul.f32 	%f18, %f22, %f46;
	// begin inline asm
	{  cvt.rn.f16.f32 %rs3, %f18;}

	// end inline asm
	mul.wide.s32 	%rd15, %r1, 2;
	add.s64 	%rd16, %rd1, %rd15;
	mov.b32 	%r14, {%rs2, %rs3};
	st.global.u32 	[%rd16], %r14;
	bra.uni 	$L__BB2_4;
$L__BB2_2:
	setp.ge.s32 	%p2, %r1, %r2;
	@%p2 bra 	$L__BB2_4;
	mul.wide.s32 	%rd7, %r1, 4;
	add.s64 	%rd8, %rd3, %rd7;
	ld.global.nc.f32 	%f2, [%rd8];
	add.s64 	%rd9, %rd2, %rd7;
	ld.global.nc.f32 	%f3, [%rd9];
	fma.rn.f32 	%f4, %f2, 0fBBBB989D, 0f3F000000;
	cvt.sat.f32.f32 	%f5, %f4;
	mov.f32 	%f6, 0f4B400001;
	mov.f32 	%f7, 0f437C0000;
	fma.rm.f32 	%f8, %f5, %f7, %f6;
	add.f32 	%f9, %f8, 0fCB40007F;
	neg.f32 	%f10, %f9;
	fma.rn.f32 	%f11, %f2, 0fBFB8AA3B, %f10;
	fma.rn.f32 	%f12, %f2, 0fB2A57060, %f11;
	mov.b32 	%r8, %f8;
	shl.b32 	%r9, %r8, 23;
	mov.b32 	%f13, %r9;
	ex2.approx.ftz.f32 	%f14, %f12;
	fma.rn.f32 	%f15, %f14, %f13, 0f3F800000;
	div.rn.f32 	%f16, %f2, %f15;
	mul.f32 	%f1, %f3, %f16;
	// begin inline asm
	{  cvt.rn.f16.f32 %rs1, %f1;}

	// end inline asm
	mul.wide.s32 	%rd10, %r1, 2;
	add.s64 	%rd11, %rd1, %rd10;
	st.global.u16 	[%rd11], %rs1;
$L__BB2_4:
	ret;

}
	// .globl	_ZN6kernel9optimized15fused_rope_fp16EP6__halfS2_PKfS4_iiiiiii
.visible .entry _ZN6kernel9optimized15fused_rope_fp16EP6__halfS2_PKfS4_iiiiiii(
	.param .u64 .ptr .align 1 _ZN6kernel9optimized15fused_rope_fp16EP6__halfS2_PKfS4_iiiiiii_param_0,
	.param .u64 .ptr .align 1 _ZN6kernel9optimized15fused_rope_fp16EP6__halfS2_PKfS4_iiiiiii_param_1,
	.param .u64 .ptr .align 1 _ZN6kernel9optimized15fused_rope_fp16EP6__halfS2_PKfS4_iiiiiii_param_2,
	.param .u64 .ptr .align 1 _ZN6kernel9optimized15fused_rope_fp16EP6__halfS2_PKfS4_iiiiiii_param_3,
	.param .u32 _ZN6kernel9optimized15fused_rope_fp16EP6__halfS2_PKfS4_iiiiiii_param_4,
	.param .u32 _ZN6kernel9optimized15fused_rope_fp16EP6__halfS2_PKfS4_iiiiiii_param_5,
	.param .u32 _ZN6kernel9optimized15fused_rope_fp16EP6__halfS2_PKfS4_iiiiiii_param_6,
	.param .u32 _ZN6kernel9optimized15fused_rope_fp16EP6__halfS2_PKfS4_iiiiiii_param_7,
	.param .u32 _ZN6kernel9optimized15fused_rope_fp16EP6__halfS2_PKfS4_iiiiiii_param_8,
	.param .u32 _ZN6kernel9optimized15fused_rope_fp16EP6__halfS2_PKfS4_iiiiiii_param_9,
	.param .u32 _ZN6kernel9optimized15fused_rope_fp16EP6__halfS2_PKfS4_iiiiiii_param_10
)
{
	.reg .pred 	%p<6>;
	.reg .b16 	%rs<9>;
	.reg .b32 	%r<22>;
	.reg .b32 	%f<17>;
	.reg .b64 	%rd<16>;

	ld.param.u64 	%rd1, [_ZN6kernel9optimized15fused_rope_fp16EP6__halfS2_PKfS4_iiiiiii_param_0];
	ld.param.u64 	%rd2, [_ZN6kernel9optimized15fused_rope_fp16EP6__halfS2_PKfS4_iiiiiii_param_1];
	ld.param.u64 	%rd3, [_ZN6kernel9optimized15fused_rope_fp16EP6__halfS2_PKfS4_iiiiiii_param_2];
	ld.param.u64 	%rd4, [_ZN6kernel9optimized15fused_rope_fp16EP6__halfS2_PKfS4_iiiiiii_param_3];
	ld.param.u32 	%r11, [_ZN6kernel9optimized15fused_rope_fp16EP6__halfS2_PKfS4_iiiiiii_param_4];
	ld.param.u32 	%r5, [_ZN6kernel9optimized15fused_rope_fp16EP6__halfS2_PKfS4_iiiiiii_param_5];
	ld.param.u32 	%r6, [_ZN6kernel9optimized15fused_rope_fp16EP6__halfS2_PKfS4_iiiiiii_param_6];
	ld.param.u32 	%r7, [_ZN6kernel9optimized15fused_rope_fp16EP6__halfS2_PKfS4_iiiiiii_param_7];
	ld.param.u32 	%r8, [_ZN6kernel9optimized15fused_rope_fp16EP6__halfS2_PKfS4_iiiiiii_param_8];
	ld.param.u32 	%r9, [_ZN6kernel9optimized15fused_rope_fp16EP6__halfS2_PKfS4_iiiiiii_param_9];
	ld.param.u32 	%r10, [_ZN6kernel9optimized15fused_rope_fp16EP6__halfS2_PKfS4_iiiiiii_param_10];
	mov.u32 	%r1, %ctaid.x;
	mov.u32 	%r2, %ctaid.y;
	mov.u32 	%r3, %tid.x;
	setp.ge.s32 	%p1, %r1, %r11;
	shr.u32 	%r12, %r8, 31;
	add.s32 	%r13, %r8, %r12;
	shr.s32 	%r4, %r13, 1;
	setp.ge.s32 	%p2, %r3, %r4;
	or.pred  	%p3, %p1, %p2;
	@%p3 bra 	$L__BB3_5;
	cvta.to.global.u64 	%rd5, %rd3;
	cvta.to.global.u64 	%rd6, %rd4;
	add.s32 	%r14, %r5, %r1;
	mad.lo.s32 	%r15, %r4, %r14, %r3;
	mul.wide.s32 	%rd7, %r15, 4;
	add.s64 	%rd8, %rd5, %rd7;
	ld.global.nc.f32 	%f1, [%rd8];
	add.s64 	%rd9, %rd6, %rd7;
	ld.global.nc.f32 	%f2, [%rd9];
	setp.ge.s32 	%p4, %r2, %r9;
	@%p4 bra 	$L__BB3_3;
	shl.b32 	%r16, %r3, 1;
	mad.lo.s32 	%r17, %r6, %r1, %r16;
	mad.lo.s32 	%r18, %r8, %r2, %r17;
	cvta.to.global.u64 	%rd10, %rd1;
	mul.wide.s32 	%rd11, %r18, 2;
	add.s64 	%rd12, %rd10, %rd11;
	ld.global.u16 	%rs1, [%rd12];
	// begin inline asm
	{  cvt.f32.f16 %f3, %rs1;}

	// end inline asm
	ld.global.u16 	%rs2, [%rd12+2];
	// begin inline asm
	{  cvt.f32.f16 %f4, %rs2;}

	// end inline asm
	mul.f32 	%f7, %f1, %f3;
	mul.f32 	%f8, %f2, %f4;
	sub.f32 	%f5, %f7, %f8;
	mul.f32 	%f9, %f1, %f4;
	fma.rn.f32 	%f6, %f2, %f3, %f9;
	// begin inline asm
	{  cvt.rn.f16.f32 %rs3, %f5;}

	// end inline asm
	st.global.u16 	[%rd12], %rs3;
	// begin inline asm
	{  cvt.rn.f16.f32 %rs4, %f6;}

	// end inline asm
	st.global.u16 	[%rd12+2], %rs4;
$L__BB3_3:
	setp.ge.s32 	%p5, %r2, %r10;
	@%p5 bra 	$L__BB3_5;
	shl.b32 	%r19, %r3, 1;
	mad.lo.s32 	%r20, %r7, %r1, %r19;
	mad.lo.s32 	%r21, %r8, %r2, %r20;
	cvta.to.global.u64 	%rd13, %rd2;
	mul.wide.s32 	%rd14, %r21, 2;
	add.s64 	%rd15, %rd13, %rd14;
	ld.global.u16 	%rs5, [%rd15];
	// begin inline asm
	{  cvt.f32.f16 %f10, %rs5;}

	// end inline asm
	ld.global.u16 	%rs6, [%rd15+2];
	// begin inline asm
	{  cvt.f32.f16 %f11, %rs6;}

	// end inline asm
	mul.f32 	%f14, %f1, %f10;
	mul.f32 	%f15, %f2, %f11;
	sub.f32 	%f12, %f14, %f15;
	mul.f32 	%f16, %f1, %f11;
	fma.rn.f32 	%f13, %f2, %f10, %f16;
	// begin inline asm
	{  cvt.rn.f16.f32 %rs7, %f12;}

	// end inline asm
	st.global.u16 	[%rd15], %rs7;
	// begin inline asm
	{  cvt.rn.f16.f32 %rs8, %f13;}

	// end inline asm
	st.global.u16 	[%rd15+2], %rs8;
$L__BB3_5:
	ret;

}


// ===== COMPILED SASS (sm_100) =====

	.target	sm_100

	.elftype	@"ET_EXEC"


//--------------------- .note.nv.tkinfo           --------------------------
	.section	.note.nv.tkinfo,"",@"SHT_NOTE"
	.sectionflags	@"SHF_NOTE_NV_TKINFO"
	.tkinfo
        /*0018*/ 	.word	0x00000002
        /*0030*/ 	.string	""
        /*0030*/ 	.string	"ptxas"
        /*0030*/ 	.string	"Cuda compilation tools, release 13.0, V13.0.88"
        /*0030*/ 	.string	"Build cuda_13.0.r13.0/compiler.36424714_0"
        /*0030*/ 	.string	"-arch sm_100 -m 64 "



//--------------------- .note.nv.cuinfo           --------------------------
	.section	.note.nv.cuinfo,"",@"SHT_NOTE"
	.sectionflags	@"SHF_NOTE_NV_CUINFO"
        /*0018*/ 	.short	0x0002
        /*001a*/ 	.short	0x0064
        /*001c*/ 	.short	0x0082
	.zero		2


//--------------------- .nv.info                  --------------------------
	.section	.nv.info,"",@"SHT_CUDA_INFO"
	.align	4


	//----- nvinfo : EIATTR_REGCOUNT
	.align		4
        /*0000*/ 	.byte	0x04, 0x2f
        /*0002*/ 	.short	(.L_41 - .L_40)
	.align		4
.L_40:
        /*0004*/ 	.word	index@(_ZN3cub18CUB_300001_SM_10006detail11EmptyKernelIvEEvv)
        /*0008*/ 	.word	0x00000004


	//----- nvinfo : EIATTR_FRAME_SIZE
	.align		4
.L_41:
        /*000c*/ 	.byte	0x04, 0x11
        /*000e*/ 	.short	(.L_43 - .L_42)
	.align		4
.L_42:
        /*0010*/ 	.word	index@(_ZN3cub18CUB_300001_SM_10006detail11EmptyKernelIvEEvv)
        /*0014*/ 	.word	0x00000000


	//----- nvinfo : EIATTR_REGCOUNT
	.align		4
.L_43:
        /*0018*/ 	.byte	0x04, 0x2f
        /*001a*/ 	.short	(.L_45 - .L_44)
	.align		4
.L_44:
        /*001c*/ 	.word	index@(_ZN6kernel9optimized19fused_silu_mul_fp16EPKfS2_P6__halfi)
        /*0020*/ 	.word	0x00000010


	//----- nvinfo : EIATTR_FRAME_SIZE
	.align		4
.L_45:
        /*0024*/ 	.byte	0x04, 0x11
        /*0026*/ 	.short	(.L_47 - .L_46)
	.align		4
.L_46:
        /*0028*/ 	.word	index@($__internal_1_$__cuda_sm3x_div_rn_noftz_f32_slowpath)
        /*002c*/ 	.word	0x00000000


	//----- nvinfo : EIATTR_FRAME_SIZE
	.align		4
.L_47:
        /*0030*/ 	.byte	0x04, 0x11
        /*0032*/ 	.short	(.L_49 - .L_48)
	.align		4
.L_48:
        /*0034*/ 	.word	index@(_ZN6kernel9optimized19fused_silu_mul_fp16EPKfS2_P6__halfi)
        /*0038*/ 	.word	0x00000000


	//----- nvinfo : EIATTR_REGCOUNT
	.align		4
.L_49:
        /*003c*/ 	.byte	0x04, 0x2f
        /*003e*/ 	.short	(.L_51 - .L_50)
	.align		4
.L_50:
        /*0040*/ 	.word	index@(_ZN6kernel9optimized24fused_silu_mul_fp16_vec2EPKfS2_P6__halfi)
        /*0044*/ 	.word	0x00000013


	//----- nvinfo : EIATTR_FRAME_SIZE
	.align		4
.L_51:
        /*0048*/ 	.byte	0x04, 0x11
        /*004a*/ 	.short	(.L_53 - .L_52)
	.align		4
.L_52:
        /*004c*/ 	.word	index@($__internal_0_$__cuda_sm3x_div_rn_noftz_f32_slowpath)
        /*0050*/ 	.word	0x00000000


	//----- nvinfo : EIATTR_FRAME_SIZE
	.align		4
.L_53:
        /*0054*/ 	.byte	0x04, 0x11
        /*0056*/ 	.short	(.L_55 - .L_54)
	.align		4
.L_54:
        /*0058*/ 	.word	index@(_ZN6kernel9optimized24fused_silu_mul_fp16_vec2EPKfS2_P6__halfi)
        /*005c*/ 	.word	0x00000000


	//----- nvinfo : EIATTR_REGCOUNT
	.align		4
.L_55:
        /*0060*/ 	.byte	0x04, 0x2f
        /*0062*/ 	.short	(.L_57 - .L_56)
	.align		4
.L_56:
        /*0064*/ 	.word	index@(_ZN6kernel9optimized15fused_rope_fp16EP6__halfS2_PKfS4_iiiiiii)
        /*0068*/ 	.word	0x00000010


	//----- nvinfo : EIATTR_FRAME_SIZE
	.align		4
.L_57:
        /*006c*/ 	.byte	0x04, 0x11
        /*006e*/ 	.short	(.L_59 - .L_58)
	.align		4
.L_58:
        /*0070*/ 	.word	index@(_ZN6kernel9optimized15fused_rope_fp16EP6__halfS2_PKfS4_iiiiiii)
        /*0074*/ 	.word	0x00000000


	//----- nvinfo : EIATTR_MIN_STACK_SIZE
	.align		4
.L_59:
        /*0078*/ 	.byte	0x04, 0x12
        /*007a*/ 	.short	(.L_61 - .L_60)
	.align		4
.L_60:
        /*007c*/ 	.word	index@(_ZN6kernel9optimized15fused_rope_fp16EP6__halfS2_PKfS4_iiiiiii)
        /*0080*/ 	.word	0x00000000


	//----- nvinfo : EIATTR_MIN_STACK_SIZE
	.align		4
.L_61:
        /*0084*/ 	.byte	0x04, 0x12
        /*0086*/ 	.short	(.L_63 - .L_62)
	.align		4
.L_62:
        /*0088*/ 	.word	index@(_ZN6kernel9optimized24fused_silu_mul_fp16_vec2EPKfS2_P6__halfi)
        /*008c*/ 	.word	0x00000000


	//----- nvinfo : EIATTR_MIN_STACK_SIZE
	.align		4
.L_63:
        /*0090*/ 	.byte	0x04, 0x12
        /*0092*/ 	.short	(.L_65 - .L_64)
	.align		4
.L_64:
        /*0094*/ 	.word	index@(_ZN6kernel9optimized19fused_silu_mul_fp16EPKfS2_P6__halfi)
        /*0098*/ 	.word	0x00000000


	//----- nvinfo : EIATTR_MIN_STACK_SIZE
	.align		4
.L_65:
        /*009c*/ 	.byte	0x04, 0x12
        /*009e*/ 	.short	(.L_67 - .L_66)
	.align		4
.L_66:
        /*00a0*/ 	.word	index@(_ZN3cub18CUB_300001_SM_10006detail11EmptyKernelIvEEvv)
        /*00a4*/ 	.word	0x00000000
.L_67:


//--------------------- .nv.compat                --------------------------
	.section	.nv.compat,"",@"SHT_CUDA_COMPAT_INFO"
	.align	4
        /*0000*/ 	.byte	0x02, 0x09, 0x00, 0x00, 0x02, 0x02, 0x01, 0x00, 0x02, 0x05, 0x05, 0x00, 0x03, 0x07, 0x01, 0x01
        /*0010*/ 	.byte	0x02, 0x03, 0x00, 0x00, 0x02, 0x06, 0x01, 0x00, 0x04, 0x0b, 0x08, 0x00, 0x01, 0x00, 0x00, 0x00
        /*0020*/ 	.byte	0x00, 0x00, 0x00, 0x00


//--------------------- .nv.info._ZN6kernel9optimized15fused_rope_fp16EP6__halfS2_PKfS4_iiiiiii --------------------------
	.section	.nv.info._ZN6kernel9optimized15fused_rope_fp16EP6__halfS2_PKfS4_iiiiiii,"",@"SHT_CUDA_INFO"
	.sectionflags	@""
	.align	4


	//----- nvinfo : EIATTR_CUDA_API_VERSION
	.align		4
        /*0000*/ 	.byte	0x04, 0x37
        /*0002*/ 	.short	(.L_69 - .L_68)
.L_68:
        /*0004*/ 	.word	0x00000082


	//----- nvinfo : EIATTR_KPARAM_INFO
	.align		4
.L_69:
        /*0008*/ 	.byte	0x04, 0x17
        /*000a*/ 	.short	(.L_71 - .L_70)
.L_70:
        /*000c*/ 	.word	0x00000000
        /*0010*/ 	.short	0x000a
        /*0012*/ 	.short	0x0038
        /*0014*/ 	.byte	0x00, 0xf0, 0x11, 0x00


	//----- nvinfo : EIATTR_KPARAM_INFO
	.align		4
.L_71:
        /*0018*/ 	.byte	0x04, 0x17
        /*001a*/ 	.short	(.L_73 - .L_72)
.L_72:
        /*001c*/ 	.word	0x00000000
        /*0020*/ 	.short	0x0009
        /*0022*/ 	.short	0x0034
        /*0024*/ 	.byte	0x00, 0xf0, 0x11, 0x00


	//----- nvinfo : EIATTR_KPARAM_INFO
	.align		4
.L_73:
        /*0028*/ 	.byte	0x04, 0x17
        /*002a*/ 	.short	(.L_75 - .L_74)
.L_74:
        /*002c*/ 	.word	0x00000000
        /*0030*/ 	.short	0x0008
        /*0032*/ 	.short	0x0030
        /*0034*/ 	.byte	0x00, 0xf0, 0x11, 0x00


	//----- nvinfo : EIATTR_KPARAM_INFO
	.align		4
.L_75:
        /*0038*/ 	.byte	0x04, 0x17
        /*003a*/ 	.short	(.L_77 - .L_76)
.L_76:
        /*003c*/ 	.word	0x00000000
        /*0040*/ 	.short	0x0007
        /*0042*/ 	.short	0x002c
        /*0044*/ 	.byte	0x00, 0xf0, 0x11, 0x00


	//----- nvinfo : EIATTR_KPARAM_INFO
	.align		4
.L_77:
        /*0048*/ 	.byte	0x04, 0x17
        /*004a*/ 	.short	(.L_79 - .L_78)
.L_78:
        /*004c*/ 	.word	0x00000000
        /*0050*/ 	.short	0x0006
        /*0052*/ 	.short	0x0028
        /*0054*/ 	.byte	0x00, 0xf0, 0x11, 0x00


	//----- nvinfo : EIATTR_KPARAM_INFO
	.align		4
.L_79:
        /*0058*/ 	.byte	0x04, 0x17
        /*005a*/ 	.short	(.L_81 - .L_80)
.L_80:
        /*005c*/ 	.word	0x00000000
        /*0060*/ 	.short	0x0005
        /*0062*/ 	.short	0x0024
        /*0064*/ 	.byte	0x00, 0xf0, 0x11, 0x00


	//----- nvinfo : EIATTR_KPARAM_INFO
	.align		4
.L_81:
        /*0068*/ 	.byte	0x04, 0x17
        /*006a*/ 	.short	(.L_83 - .L_82)
.L_82:
        /*006c*/ 	.word	0x00000000
        /*0070*/ 	.short	0x0004
        /*0072*/ 	.short	0x0020
        /*0074*/ 	.byte	0x00, 0xf0, 0x11, 0x00


	//----- nvinfo : EIATTR_KPARAM_INFO
	.align		4
.L_83:
        /*0078*/ 	.byte	0x04, 0x17
        /*007a*/ 	.short	(.L_85 - .L_84)
.L_84:
        /*007c*/ 	.word	0x00000000
        /*0080*/ 	.short	0x0003
        /*0082*/ 	.short	0x0018
        /*0084*/ 	.byte	0x00, 0xf5, 0x21, 0x00


	//----- nvinfo : EIATTR_KPARAM_INFO
	.align		4
.L_85:
        /*0088*/ 	.byte	0x04, 0x17
        /*008a*/ 	.short	(.L_87 - .L_86)
.L_86:
        /*008c*/ 	.word	0x00000000
        /*0090*/ 	.short	0x0002
        /*0092*/ 	.short	0x0010
        /*0094*/ 	.byte	0x00, 0xf5, 0x21, 0x00


	//----- nvinfo : EIATTR_KPARAM_INFO
	.align		4
.L_87:
        /*0098*/ 	.byte	0x04, 0x17
        /*009a*/ 	.short	(.L_89 - .L_88)
.L_88:
        /*009c*/ 	.word	0x00000000
        /*00a0*/ 	.short	0x0001
        /*00a2*/ 	.short	0x0008
        /*00a4*/ 	.byte	0x00, 0xf5, 0x21, 0x00


	//----- nvinfo : EIATTR_KPARAM_INFO
	.align		4
.L_89:
        /*00a8*/ 	.byte	0x04, 0x17
        /*00aa*/ 	.short	(.L_91 - .L_90)
.L_90:
        /*00ac*/ 	.word	0x00000000
        /*00b0*/ 	.short	0x0000
        /*00b2*/ 	.short	0x0000
        /*00b4*/ 	.byte	0x00, 0xf5, 0x21, 0x00


	//----- nvinfo : EIATTR_SPARSE_MMA_MASK
	.align		4
.L_91:
        /*00b8*/ 	.byte	0x03, 0x50
        /*00ba*/ 	.short	0x0000


	//----- nvinfo : EIATTR_MAXREG_COUNT
	.align		4
        /*00bc*/ 	.byte	0x03, 0x1b
        /*00be*/ 	.short	0x00ff


	//----- nvinfo : EIATTR_MERCURY_ISA_VERSION
	.align		4
        /*00c0*/ 	.byte	0x03, 0x5f
        /*00c2*/ 	.short	0x0101


	//----- nvinfo : EIATTR_VRC_CTA_INIT_COUNT
	.align		4
        /*00c4*/ 	.byte	0x02, 0x4a
	.zero		1
	.zero		1


	//----- nvinfo : EIATTR_EXIT_INSTR_OFFSETS
	.align		4
        /*00c8*/ 	.byte	0x04, 0x1c
        /*00ca*/ 	.short	(.L_93 - .L_92)


	//   ....[0]....
.L_92:
        /*00cc*/ 	.word	0x00000090


	//   ....[1]....
        /*00d0*/ 	.word	0x000002b0


	//   ....[2]....
        /*00d4*/ 	.word	0x000003e0


	//----- nvinfo : EIATTR_CBANK_PARAM_SIZE
	.align		4
.L_93:
        /*00d8*/ 	.byte	0x03, 0x19
        /*00da*/ 	.short	0x003c


	//----- nvinfo : EIATTR_PARAM_CBANK
	.align		4
        /*00dc*/ 	.byte	0x04, 0x0a
        /*00de*/ 	.short	(.L_95 - .L_94)
	.align		4
.L_94:
        /*00e0*/ 	.word	index@(.nv.constant0._ZN6kernel9optimized15fused_rope_fp16EP6__halfS2_PKfS4_iiiiiii)
        /*00e4*/ 	.short	0x0380
        /*00e6*/ 	.short	0x003c


	//----- nvinfo : EIATTR_SW_WAR
	.align		4
.L_95:
        /*00e8*/ 	.byte	0x04, 0x36
        /*00ea*/ 	.short	(.L_97 - .L_96)
.L_96:
        /*00ec*/ 	.word	0x00000008
.L_97:


//--------------------- .nv.info._ZN6kernel9optimized24fused_silu_mul_fp16_vec2EPKfS2_P6__halfi --------------------------
	.section	.nv.info._ZN6kernel9optimized24fused_silu_mul_fp16_vec2EPKfS2_P6__halfi,"",@"SHT_CUDA_INFO"
	.sectionflags	@""
	.align	4


	//----- nvinfo : EIATTR_CUDA_API_VERSION
	.align		4
        /*0000*/ 	.byte	0x04, 0x37
        /*0002*/ 	.short	(.L_99 - .L_98)
.L_98:
        /*0004*/ 	.word	0x00000082


	//----- nvinfo : EIATTR_KPARAM_INFO
	.align		4
.L_99:
        /*0008*/ 	.byte	0x04, 0x17
        /*000a*/ 	.short	(.L_101 - .L_100)
.L_100:
        /*000c*/ 	.word	0x00000000
        /*0010*/ 	.short	0x0003
        /*0012*/ 	.short	0x0018
        /*0014*/ 	.byte	0x00, 0xf0, 0x11, 0x00


	//----- nvinfo : EIATTR_KPARAM_INFO
	.align		4
.L_101:
        /*0018*/ 	.byte	0x04, 0x17
        /*001a*/ 	.short	(.L_103 - .L_102)
.L_102:
        /*001c*/ 	.word	0x00000000
        /*0020*/ 	.short	0x0002
        /*0022*/ 	.short	0x0010
        /*0024*/ 	.byte	0x00, 0xf5, 0x21, 0x00


	//----- nvinfo : EIATTR_KPARAM_INFO
	.align		4
.L_103:
        /*0028*/ 	.byte	0x04, 0x17
        /*002a*/ 	.short	(.L_105 - .L_104)
.L_104:
        /*002c*/ 	.word	0x00000000
        /*0030*/ 	.short	0x0001
        /*0032*/ 	.short	0x0008
        /*0034*/ 	.byte	0x00, 0xf5, 0x21, 0x00


	//----- nvinfo : EIATTR_KPARAM_INFO
	.align		4
.L_105:
        /*0038*/ 	.byte	0x04, 0x17
        /*003a*/ 	.short	(.L_107 - .L_106)
.L_106:
        /*003c*/ 	.word	0x00000000
        /*0040*/ 	.short	0x0000
        /*0042*/ 	.short	0x0000
        /*0044*/ 	.byte	0x00, 0xf5, 0x21, 0x00


	//----- nvinfo : EIATTR_SPARSE_MMA_MASK
	.align		4
.L_107:
        /*0048*/ 	.byte	0x03, 0x50
        /*004a*/ 	.short	0x0000


	//----- nvinfo : EIATTR_MAXREG_COUNT
	.align		4
        /*004c*/ 	.byte	0x03, 0x1b
        /*004e*/ 	.short	0x00ff


	//----- nvinfo : EIATTR_MERCURY_ISA_VERSION
	.align		4
        /*0050*/ 	.byte	0x03, 0x5f
        /*0052*/ 	.short	0x0101


	//----- nvinfo : EIATTR_VRC_CTA_INIT_COUNT
	.align		4
        /*0054*/ 	.byte	0x02, 0x4a
	.zero		1
	.zero		1


	//----- nvinfo : EIATTR_EXIT_INSTR_OFFSETS
	.align		4
        /*0058*/ 	.byte	0x04, 0x1c
        /*005a*/ 	.short	(.L_109 - .L_108)


	//   ....[0]....
.L_108:
        /*005c*/ 	.word	0x00000460


	//   ....[1]....
        /*0060*/ 	.word	0x00000480


	//   ....[2]....
        /*0064*/ 	.word	0x000006b0


	//----- nvinfo : EIATTR_CRS_STACK_SIZE
	.align		4
.L_109:
        /*0068*/ 	.byte	0x04, 0x1e
        /*006a*/ 	.short	(.L_111 - .L_110)
.L_110:
        /*006c*/ 	.word	0x00000000


	//----- nvinfo : EIATTR_CBANK_PARAM_SIZE
	.align		4
.L_111:
        /*0070*/ 	.byte	0x03, 0x19
        /*0072*/ 	.short	0x001c


	//----- nvinfo : EIATTR_PARAM_CBANK
	.align		4
        /*0074*/ 	.byte	0x04, 0x0a
        /*0076*/ 	.short	(.L_113 - .L_112)
	.align		4
.L_112:
        /*0078*/ 	.word	index@(.nv.constant0._ZN6kernel9optimized24fused_silu_mul_fp16_vec2EPKfS2_P6__halfi)
        /*007c*/ 	.short	0x0380
        /*007e*/ 	.short	0x001c


	//----- nvinfo : EIATTR_SW_WAR
	.align		4
.L_113:
        /*0080*/ 	.byte	0x04, 0x36
        /*0082*/ 	.short	(.L_115 - .L_114)
.L_114:
        /*0084*/ 	.word	0x00000008
.L_115:


//--------------------- .nv.info._ZN6kernel9optimized19fused_silu_mul_fp16EPKfS2_P6__halfi --------------------------
	.section	.nv.info._ZN6kernel9optimized19fused_silu_mul_fp16EPKfS2_P6__halfi,"",@"SHT_CUDA_INFO"
	.sectionflags	@""
	.align	4


	//----- nvinfo : EIATTR_CUDA_API_VERSION
	.align		4
        /*0000*/ 	.byte	0x04, 0x37
        /*0002*/ 	.short	(.L_117 - .L_116)
.L_116:
        /*0004*/ 	.word	0x00000082


	//----- nvinfo : EIATTR_KPARAM_INFO
	.align		4
.L_117:
        /*0008*/ 	.byte	0x04, 0x17
        /*000a*/ 	.short	(.L_119 - .L_118)
.L_118:
        /*000c*/ 	.word	0x00000000
        /*0010*/ 	.short	0x0003
        /*0012*/ 	.short	0x0018
        /*0014*/ 	.byte	0x00, 0xf0, 0x11, 0x00


	//----- nvinfo : EIATTR_KPARAM_INFO
	.align		4
.L_119:
        /*0018*/ 	.byte	0x04, 0x17
        /*001a*/ 	.short	(.L_121 - .L_120)
.L_120:
        /*001c*/ 	.word	0x00000000
        /*0020*/ 	.short	0x0002
        /*0022*/ 	.short	0x0010
        /*0024*/ 	.byte	0x00, 0xf5, 0x21, 0x00


	//----- nvinfo : EIATTR_KPARAM_INFO
	.align		4
.L_121:
        /*0028*/ 	.byte	0x04, 0x17
        /*002a*/ 	.short	(.L_123 - .L_122)
.L_122:
        /*002c*/ 	.word	0x00000000
        /*0030*/ 	.short	0x0001
        /*0032*/ 	.short	0x0008
        /*0034*/ 	.byte	0x00, 0xf5, 0x21, 0x00


	//----- nvinfo : EIATTR_KPARAM_INFO
	.align		4
.L_123:
        /*0038*/ 	.byte	0x04, 0x17
        /*003a*/ 	.short	(.L_125 - .L_124)
.L_124:
        /*003c*/ 	.word	0x00000000
        /*0040*/ 	.short	0x0000
        /*0042*/ 	.short	0x0000
        /*0044*/ 	.byte	0x00, 0xf5, 0x21, 0x00


	//----- nvinfo : EIATTR_SPARSE_MMA_MASK
	.align		4
.L_125:
        /*0048*/ 	.byte	0x03, 0x50
        /*004a*/ 	.short	0x0000


	//----- nvinfo : EIATTR_MAXREG_COUNT
	.align		4
        /*004c*/ 	.byte	0x03, 0x1b
        /*004e*/ 	.short	0x00ff


	//----- nvinfo : EIATTR_MERCURY_ISA_VERSION
	.align		4
        /*0050*/ 	.byte	0x03, 0x5f
        /*0052*/ 	.short	0x0101


	//----- nvinfo : EIATTR_VRC_CTA_INIT_COUNT
	.align		4
        /*0054*/ 	.byte	0x02, 0x4a
	.zero		1
	.zero		1


	//----- nvinfo : EIATTR_EXIT_INSTR_OFFSETS
	.align		4
        /*0058*/ 	.byte	0x04, 0x1c
        /*005a*/ 	.short	(.L_127 - .L_126)


	//   ....[0]....
.L_126:
        /*005c*/ 	.word	0x00000070


	//   ....[1]....
        /*0060*/ 	.word	0x000002b0


	//----- nvinfo : EIATTR_CRS_STACK_SIZE
	.align		4
.L_127:
        /*0064*/ 	.byte	0x04, 0x1e
        /*0066*/ 	.short	(.L_129 - .L_128)
.L_128:
        /*0068*/ 	.word	0x00000000


	//----- nvinfo : EIATTR_CBANK_PARAM_SIZE
	.align		4
.L_129:
        /*006c*/ 	.byte	0x03, 0x19
        /*006e*/ 	.short	0x001c


	//----- nvinfo : EIATTR_PARAM_CBANK
	.align		4
        /*0070*/ 	.byte	0x04, 0x0a
        /*0072*/ 	.short	(.L_131 - .L_130)
	.align		4
.L_130:
        /*0074*/ 	.word	index@(.nv.constant0._ZN6kernel9optimized19fused_silu_mul_fp16EPKfS2_P6__halfi)
        /*0078*/ 	.short	0x0380
        /*007a*/ 	.short	0x001c


	//----- nvinfo : EIATTR_SW_WAR
	.align		4
.L_131:
        /*007c*/ 	.byte	0x04, 0x36
        /*007e*/ 	.short	(.L_133 - .L_132)
.L_132:
        /*0080*/ 	.word	0x00000008
.L_133:


//--------------------- .nv.info._ZN3cub18CUB_300001_SM_10006detail11EmptyKernelIvEEvv --------------------------
	.section	.nv.info._ZN3cub18CUB_300001_SM_10006detail11EmptyKernelIvEEvv,"",@"SHT_CUDA_INFO"
	.sectionflags	@""
	.align	4


	//----- nvinfo : EIATTR_CUDA_API_VERSION
	.align		4
        /*0000*/ 	.byte	0x04, 0x37
        /*0002*/ 	.short	(.L_135 - .L_134)
.L_134:
        /*0004*/ 	.word	0x00000082


	//----- nvinfo : EIATTR_SPARSE_MMA_MASK
	.align		4
.L_135:
        /*0008*/ 	.byte	0x03, 0x50
        /*000a*/ 	.short	0x0000


	//----- nvinfo : EIATTR_MAXREG_COUNT
	.align		4
        /*000c*/ 	.byte	0x03, 0x1b
        /*000e*/ 	.short	0x00ff


	//----- nvinfo : EIATTR_MERCURY_ISA_VERSION
	.align		4
        /*0010*/ 	.byte	0x03, 0x5f
        /*0012*/ 	.short	0x0101


	//----- nvinfo : EIATTR_VRC_CTA_INIT_COUNT
	.align		4
        /*0014*/ 	.byte	0x02, 0x4a
	.zero		1
	.zero		1


	//----- nvinfo : EIATTR_EXIT_INSTR_OFFSETS
	.align		4
        /*0018*/ 	.byte	0x04, 0x1c
        /*001a*/ 	.short	(.L_137 - .L_136)


	//   ....[0]....
.L_136:
        /*001c*/ 	.word	0x00000010


	//----- nvinfo : EIATTR_SW_WAR
	.align		4
.L_137:
        /*0020*/ 	.byte	0x04, 0x36
        /*0022*/ 	.short	(.L_139 - .L_138)
.L_138:
        /*0024*/ 	.word	0x00000008
.L_139:


//--------------------- .nv.callgraph             --------------------------
	.section	.nv.callgraph,"",@"SHT_CUDA_CALLGRAPH"
	.align	4
	.sectionentsize	8
	.align		4
        /*0000*/ 	.word	0x00000000
	.align		4
        /*0004*/ 	.word	0xffffffff
	.align		4
        /*0008*/ 	.word	0x00000000
	.align		4
        /*000c*/ 	.word	0xfffffffe
	.align		4
        /*0010*/ 	.word	0x00000000
	.align		4
        /*0014*/ 	.word	0xfffffffd
	.align		4
        /*0018*/ 	.word	0x00000000
	.align		4
        /*001c*/ 	.word	0xfffffffc


//--------------------- .nv.constant4             --------------------------
	.section	.nv.constant4,"a",@progbits
	.align	8
	.align		8
.nv.constant4:
        /*0000*/ 	.dword	_ZN34_INTERNAL_b7105a5e_4_k_cu_91e02d044cuda3std3__45__cpo5beginE
	.align		8
        /*0008*/ 	.dword	_ZN34_INTERNAL_b7105a5e_4_k_cu_91e02d044cuda3std3__45__cpo3endE
	.align		8
        /*0010*/ 	.dword	_ZN34_INTERNAL_b7105a5e_4_k_cu_91e02d044cuda3std3__45__cpo6cbeginE
	.align		8
        /*0018*/ 	.dword	_ZN34_INTERNAL_b7105a5e_4_k_cu_91e02d044cuda3std3__45__cpo4cendE
	.align		8
        /*0020*/ 	.dword	_ZN34_INTERNAL_b7105a5e_4_k_cu_91e02d044cuda3std3__45__cpo6rbeginE
	.align		8
        /*0028*/ 	.dword	_ZN34_INTERNAL_b7105a5e_4_k_cu_91e02d044cuda3std3__45__cpo4rendE
	.align		8
        /*0030*/ 	.dword	_ZN34_INTERNAL_b7105a5e_4_k_cu_91e02d044cuda3std3__45__cpo7crbeginE
	.align		8
        /*0038*/ 	.dword	_ZN34_INTERNAL_b7105a5e_4_k_cu_91e02d044cuda3std3__45__cpo5crendE
	.align		8
        /*0040*/ 	.dword	_ZN34_INTERNAL_b7105a5e_4_k_cu_91e02d044cuda3std3__436_GLOBAL__N__b7105a5e_4_k_cu_91e02d046ignoreE
	.align		8
        /*0048*/ 	.dword	_ZN34_INTERNAL_b7105a5e_4_k_cu_91e02d044cuda3std3__419piecewise_constructE
	.align		8
        /*0050*/ 	.dword	_ZN34_INTERNAL_b7105a5e_4_k_cu_91e02d044cuda3std3__48in_placeE
	.align		8
        /*0058*/ 	.dword	_ZN34_INTERNAL_b7105a5e_4_k_cu_91e02d044cuda3std3__420unreachable_sentinelE
	.align		8
        /*0060*/ 	.dword	_ZN34_INTERNAL_b7105a5e_4_k_cu_91e02d044cuda3std3__47nulloptE
	.align		8
        /*0068*/ 	.dword	_ZN34_INTERNAL_b7105a5e_4_k_cu_91e02d044cuda3std3__48unexpectE
	.align		8
        /*0070*/ 	.dword	_ZN34_INTERNAL_b7105a5e_4_k_cu_91e02d044cuda3std6ranges3__45__cpo4swapE
	.align		8
        /*0078*/ 	.dword	_ZN34_INTERNAL_b7105a5e_4_k_cu_91e02d044cuda3std6ranges3__45__cpo9iter_moveE
	.align		8
        /*0080*/ 	.dword	_ZN34_INTERNAL_b7105a5e_4_k_cu_91e02d044cuda3std6ranges3__45__cpo5beginE
	.align		8
        /*0088*/ 	.dword	_ZN34_INTERNAL_b7105a5e_4_k_cu_91e02d044cuda3std6ranges3__45__cpo3endE
	.align		8
        /*0090*/ 	.dword	_ZN34_INTERNAL_b7105a5e_4_k_cu_91e02d044cuda3std6ranges3__45__cpo6cbeginE
	.align		8
        /*0098*/ 	.dword	_ZN34_INTERNAL_b7105a5e_4_k_cu_91e02d044cuda3std6ranges3__45__cpo4cendE
	.align		8
        /*00a0*/ 	.dword	_ZN34_INTERNAL_b7105a5e_4_k_cu_91e02d044cuda3std6ranges3__45__cpo7advanceE
	.align		8
        /*00a8*/ 	.dword	_ZN34_INTERNAL_b7105a5e_4_k_cu_91e02d044cuda3std6ranges3__45__cpo9iter_swapE
	.align		8
        /*00b0*/ 	.dword	_ZN34_INTERNAL_b7105a5e_4_k_cu_91e02d044cuda3std6ranges3__45__cpo4nextE
	.align		8
        /*00b8*/ 	.dword	_ZN34_INTERNAL_b7105a5e_4_k_cu_91e02d044cuda3std6ranges3__45__cpo4prevE
	.align		8
        /*00c0*/ 	.dword	_ZN34_INTERNAL_b7105a5e_4_k_cu_91e02d044cuda3std6ranges3__45__cpo4dataE
	.align		8
        /*00c8*/ 	.dword	_ZN34_INTERNAL_b7105a5e_4_k_cu_91e02d044cuda3std6ranges3__45__cpo5cdataE
	.align		8
        /*00d0*/ 	.dword	_ZN34_INTERNAL_b7105a5e_4_k_cu_91e02d044cuda3std6ranges3__45__cpo4sizeE
	.align		8
        /*00d8*/ 	.dword	_ZN34_INTERNAL_b7105a5e_4_k_cu_91e02d044cuda3std6ranges3__45__cpo5ssizeE
	.align		8
        /*00e0*/ 	.dword	_ZN34_INTERNAL_b7105a5e_4_k_cu_91e02d044cuda3std6ranges3__45__cpo8distanceE
	.align		8
        /*00e8*/ 	.dword	_ZN34_INTERNAL_b7105a5e_4_k_cu_91e02d046thrust24THRUST_300001_SM_1000_NS6system6detail10sequential3seqE
	.align		8
        /*00f0*/ 	.dword	_ZN34_INTERNAL_b7105a5e_4_k_cu_91e02d046thrust24THRUST_300001_SM_1000_NS12placeholders2_1E
	.align		8
        /*00f8*/ 	.dword	_ZN34_INTERNAL_b7105a5e_4_k_cu_91e02d046thrust24THRUST_300001_SM_1000_NS12placeholders2_2E
	.align		8
        /*0100*/ 	.dword	_ZN34_INTERNAL_b7105a5e_4_k_cu_91e02d046thrust24THRUST_300001_SM_1000_NS12placeholders2_3E
	.align		8
        /*0108*/ 	.dword	_ZN34_INTERNAL_b7105a5e_4_k_cu_91e02d046thrust24THRUST_300001_SM_1000_NS12placeholders2_4E
	.align		8
        /*0110*/ 	.dword	_ZN34_INTERNAL_b7105a5e_4_k_cu_91e02d046thrust24THRUST_300001_SM_1000_NS12placeholders2_5E
	.align		8
        /*0118*/ 	.dword	_ZN34_INTERNAL_b7105a5e_4_k_cu_91e02d046thrust24THRUST_300001_SM_1000_NS12placeholders2_6E
	.align		8
        /*0120*/ 	.dword	_ZN34_INTERNAL_b7105a5e_4_k_cu_91e02d046thrust24THRUST_300001_SM_1000_NS12placeholders2_7E
	.align		8
        /*0128*/ 	.dword	_ZN34_INTERNAL_b7105a5e_4_k_cu_91e02d046thrust24THRUST_300001_SM_1000_NS12placeholders2_8E
	.align		8
        /*0130*/ 	.dword	_ZN34_INTERNAL_b7105a5e_4_k_cu_91e02d046thrust24THRUST_300001_SM_1000_NS12placeholders2_9E
	.align		8
        /*0138*/ 	.dword	_ZN34_INTERNAL_b7105a5e_4_k_cu_91e02d046thrust24THRUST_300001_SM_1000_NS12placeholders3_10E


//--------------------- .text._ZN6kernel9optimized15fused_rope_fp16EP6__halfS2_PKfS4_iiiiiii --------------------------
	.section	.text._ZN6kernel9optimized15fused_rope_fp16EP6__halfS2_PKfS4_iiiiiii,"ax",@progbits
	.align	128
        .global         _ZN6kernel9optimized15fused_rope_fp16EP6__halfS2_PKfS4_iiiiiii
        .type           _ZN6kernel9optimized15fused_rope_fp16EP6__halfS2_PKfS4_iiiiiii,@function
        .size           _ZN6kernel9optimized15fused_rope_fp16EP6__halfS2_PKfS4_iiiiiii,(.L_x_37 - _ZN6kernel9optimized15fused_rope_fp16EP6__halfS2_PKfS4_iiiiiii)
        .other          _ZN6kernel9optimized15fused_rope_fp16EP6__halfS2_PKfS4_iiiiiii,@"STO_CUDA_ENTRY STV_DEFAULT"
_ZN6kernel9optimized15fused_rope_fp16EP6__halfS2_PKfS4_iiiiiii:
.text._ZN6kernel9optimized15fused_rope_fp16EP6__halfS2_PKfS4_iiiiiii:
[----:B------:R-:W-:Y:S01]  /*0000*/  LDC R1, c[0x0][0x37c] ;  /* 0x0000df00ff017b82 */ /* 0x000fe20000000800 */
[----:B------:R-:W0:Y:S01]  /*0010*/  S2R R0, SR_TID.X ;  /* 0x0000000000007919 */ /* 0x000e220000002100 */
[----:B------:R-:W1:Y:S06]  /*0020*/  LDCU UR8, c[0x0][0x3b0] ;  /* 0x00007600ff0877ac */ /* 0x000e6c0008000800 */
[----:B------:R-:W2:Y:S08]  /*0030*/  S2UR UR5, SR_CTAID.X ;  /* 0x00000000000579c3 */ /* 0x000eb00000002500 */
[----:B------:R-:W2:Y:S01]  /*0040*/  LDC R2, c[0x0][0x3a0] ;  /* 0x0000e800ff027b82 */ /* 0x000ea20000000800 */
[----:B-1----:R-:W-:-:S04]  /*0050*/  ULEA.HI UR4, UR8, UR8, URZ, 0x1 ;  /* 0x0000000808047291 */ /* 0x002fc8000f8f08ff */
[----:B------:R-:W-:-:S06]  /*0060*/  USHF.R.S32.HI UR4, URZ, 0x1, UR4 ;  /* 0x00000001ff047899 */ /* 0x000fcc0008011404 */
[----:B0-----:R-:W-:-:S04]  /*0070*/  ISETP.GE.AND P0, PT, R0, UR4, PT ;  /* 0x0000000400007c0c */ /* 0x001fc8000bf06270 */
[----:B--2---:R-:W-:-:S13]  /*0080*/  ISETP.LE.OR P0, PT, R2, UR5, P0 ;  /* 0x0000000502007c0c */ /* 0x004fda0008703670 */
[----:B------:R-:W-:Y:S05]  /*0090*/  @P0 EXIT ;  /* 0x000000000000094d */ /* 0x000fea0003800000 */
[----:B------:R-:W0:Y:S01]  /*00a0*/  S2R R4, SR_CTAID.Y ;  /* 0x0000000000047919 */ /* 0x000e220000002600 */
[----:B------:R-:W0:Y:S01]  /*00b0*/  LDCU UR6, c[0x0][0x3b4] ;  /* 0x00007680ff0677ac */ /* 0x000e220008000800 */
[----:B------:R-:W1:Y:S01]  /*00c0*/  LDC R10, c[0x0][0x3a4] ;  /* 0x0000e900ff0a7b82 */ /* 0x000e620000000800 */
[----:B------:R-:W2:Y:S07]  /*00d0*/  LDCU UR9, c[0x0][0x3b8] ;  /* 0x00007700ff0977ac */ /* 0x000eae0008000800 */
[----:B------:R-:W3:Y:S08]  /*00e0*/  LDC.64 R6, c[0x0][0x390] ;  /* 0x0000e400ff067b82 */ /* 0x000ef00000000a00 */
[----:B------:R-:W4:Y:S01]  /*00f0*/  LDC.64 R8, c[0x0][0x398] ;  /* 0x0000e600ff087b82 */ /* 0x000f220000000a00 */
[----:B0-----:R-:W-:Y:S01]  /*0100*/  ISETP.GE.AND P0, PT, R4, UR6, PT ;  /* 0x0000000604007c0c */ /* 0x001fe2000bf06270 */
[----:B------:R-:W0:-:S12]  /*0110*/  LDCU.64 UR6, c[0x0][0x358] ;  /* 0x00006b00ff0677ac */ /* 0x000e180008000a00 */
[----:B------:R-:W5:Y:S01]  /*0120*/  @!P0 LDC R12, c[0x0][0x3a8] ;  /* 0x0000ea00ff0c8b82 */ /* 0x000f620000000800 */
[----:B------:R-:W-:-:S07]  /*0130*/  @!P0 SHF.L.U32 R5, R0, 0x1, RZ ;  /* 0x0000000100058819 */ /* 0x000fce00000006ff */
[----:B------:R-:W2:Y:S01]  /*0140*/  @!P0 LDC.64 R2, c[0x0][0x380] ;  /* 0x0000e000ff028b82 */ /* 0x000ea20000000a00 */
[----:B-----5:R-:W-:Y:S01]  /*0150*/  @!P0 IMAD R11, R12, UR5, R5 ;  /* 0x000000050c0b8c24 */ /* 0x020fe2000f8e0205 */
[----:B-1----:R-:W-:-:S03]  /*0160*/  IADD3 R5, PT, PT, R10, UR5, RZ ;  /* 0x000000050a057c10 */ /* 0x002fc6000fffe0ff */
[----:B------:R-:W-:Y:S02]  /*0170*/  @!P0 IMAD R11, R4, UR8, R11 ;  /* 0x00000008040b8c24 */ /* 0x000fe4000f8e020b */
[----:B------:R-:W-:Y:S02]  /*0180*/  IMAD R5, R5, UR4, R0 ;  /* 0x0000000405057c24 */ /* 0x000fe4000f8e0200 */
[----:B--2---:R-:W-:-:S04]  /*0190*/  @!P0 IMAD.WIDE R2, R11, 0x2, R2 ;  /* 0x000000020b028825 */ /* 0x004fc800078e0202 */
[C---:B---3--:R-:W-:Y:S01]  /*01a0*/  IMAD.WIDE R6, R5.reuse, 0x4, R6 ;  /* 0x0000000405067825 */ /* 0x048fe200078e0206 */
[----:B0-----:R-:W2:Y:S03]  /*01b0*/  @!P0 LDG.E.U16 R11, desc[UR6][R2.64+0x2] ;  /* 0x00000206020b8981 */ /* 0x001ea6000c1e1500 */
[----:B----4-:R-:W-:Y:S01]  /*01c0*/  IMAD.WIDE R8, R5, 0x4, R8 ;  /* 0x0000000405087825 */ /* 0x010fe200078e0208 */
[----:B------:R-:W3:Y:S04]  /*01d0*/  @!P0 LDG.E.U16 R10, desc[UR6][R2.64] ;  /* 0x00000006020a8981 */ /* 0x000ee8000c1e1500 */
[----:B------:R-:W4:Y:S04]  /*01e0*/  LDG.E.CONSTANT R5, desc[UR6][R8.64] ;  /* 0x0000000608057981 */ /* 0x000f28000c1e9900 */
[----:B------:R-:W5:Y:S01]  /*01f0*/  LDG.E.CONSTANT R6, desc[UR6][R6.64] ;  /* 0x0000000606067981 */ /* 0x000f62000c1e9900 */
[----:B------:R-:W-:Y:S01]  /*0200*/  ISETP.GE.AND P1, PT, R4, UR9, PT ;  /* 0x0000000904007c0c */ /* 0x000fe2000bf26270 */
[----:B--2---:R-:W-:-:S02]  /*0210*/  @!P0 HADD2.F32 R11, -RZ, R11.H0_H0 ;  /* 0x2000000bff0b8230 */ /* 0x004fc40000004100 */
[----:B---3--:R-:W-:-:S03]  /*0220*/  @!P0 HADD2.F32 R10, -RZ, R10.H0_H0 ;  /* 0x2000000aff0a8230 */ /* 0x008fc60000004100 */
[-C--:B----4-:R-:W-:Y:S01]  /*0230*/  @!P0 FMUL R13, R5, R11.reuse ;  /* 0x0000000b050d8220 */ /* 0x090fe20000400000 */
[----:B-----5:R-:W-:-:S03]  /*0240*/  @!P0 FMUL R12, R6, R11 ;  /* 0x0000000b060c8220 */ /* 0x020fc60000400000 */
[-C--:B------:R-:W-:Y:S01]  /*0250*/  @!P0 FFMA R13, R6, R10.reuse, -R13 ;  /* 0x0000000a060d8223 */ /* 0x080fe2000000080d */
[----:B------:R-:W-:-:S04]  /*0260*/  @!P0 FFMA R12, R5, R10, R12 ;  /* 0x0000000a050c8223 */ /* 0x000fc8000000000c */
[----:B------:R-:W-:Y:S02]  /*0270*/  @!P0 F2FP.F16.F32.PACK_AB R13, RZ, R13 ;  /* 0x0000000dff0d823e */ /* 0x000fe400000000ff */
[----:B------:R-:W-:-:S03]  /*0280*/  @!P0 F2FP.F16.F32.PACK_AB R12, RZ, R12 ;  /* 0x0000000cff0c823e */ /* 0x000fc600000000ff */
[----:B------:R0:W-:Y:S04]  /*0290*/  @!P0 STG.E.U16 desc[UR6][R2.64], R13 ;  /* 0x0000000d02008986 */ /* 0x0001e8000c101506 */
[----:B------:R0:W-:Y:S01]  /*02a0*/  @!P0 STG.E.U16 desc[UR6][R2.64+0x2], R12 ;  /* 0x0000020c02008986 */ /* 0x0001e2000c101506 */
[----:B------:R-:W-:Y:S05]  /*02b0*/  @P1 EXIT ;  /* 0x000000000000194d */ /* 0x000fea0003800000 */
[----:B------:R-:W1:Y:S01]  /*02c0*/  LDC R7, c[0x0][0x3ac] ;  /* 0x0000eb00ff077b82 */ /* 0x000e620000000800 */
[----:B------:R-:W-:-:S07]  /*02d0*/  SHF.L.U32 R0, R0, 0x1, RZ ;  /* 0x0000000100007819 */ /* 0x000fce00000006ff */
[----:B0-----:R-:W0:Y:S01]  /*02e0*/  LDC.64 R2, c[0x0][0x388] ;  /* 0x0000e200ff027b82 */ /* 0x001e220000000a00 */
[----:B-1----:R-:W-:-:S04]  /*02f0*/  IMAD R7, R7, UR5, R0 ;  /* 0x0000000507077c24 */ /* 0x002fc8000f8e0200 */
[----:B------:R-:W-:-:S04]  /*0300*/  IMAD R7, R4, UR8, R7 ;  /* 0x0000000804077c24 */ /* 0x000fc8000f8e0207 */
[----:B0-----:R-:W-:-:S05]  /*0310*/  IMAD.WIDE R2, R7, 0x2, R2 ;  /* 0x0000000207027825 */ /* 0x001fca00078e0202 */
[----:B------:R-:W2:Y:S04]  /*0320*/  LDG.E.U16 R4, desc[UR6][R2.64+0x2] ;  /* 0x0000020602047981 */ /* 0x000ea8000c1e1500 */
[----:B------:R-:W3:Y:S01]  /*0330*/  LDG.E.U16 R0, desc[UR6][R2.64] ;  /* 0x0000000602007981 */ /* 0x000ee2000c1e1500 */
[----:B--2---:R-:W-:Y:S02]  /*0340*/  HADD2.F32 R4, -RZ, R4.H0_H0 ;  /* 0x20000004ff047230 */ /* 0x004fe40000004100 */
[----:B---3--:R-:W-:-:S03]  /*0350*/  HADD2.F32 R0, -RZ, R0.H0_H0 ;  /* 0x20000000ff007230 */ /* 0x008fc60000004100 */
[-C--:B------:R-:W-:Y:S01]  /*0360*/  FMUL R7, R5, R4.reuse ;  /* 0x0000000405077220 */ /* 0x080fe20000400000 */
[----:B------:R-:W-:-:S03]  /*0370*/  FMUL R4, R6, R4 ;  /* 0x0000000406047220 */ /* 0x000fc60000400000 */
[-C--:B------:R-:W-:Y:S01]  /*0380*/  FFMA R7, R6, R0.reuse, -R7 ;  /* 0x0000000006077223 */ /* 0x080fe20000000807 */
[----:B------:R-:W-:-:S05]  /*0390*/  FFMA R4, R5, R0, R4 ;  /* 0x0000000005047223 */ /* 0x000fca0000000004 */
[----:B------:R-:W-:-:S04]  /*03a0*/  F2FP.F16.F32.PACK_AB R4, R4, R7 ;  /* 0x000000070404723e */ /* 0x000fc800000000ff */
[----:B------:R-:W-:Y:S01]  /*03b0*/  PRMT R0, R4, 0x7632, R0 ;  /* 0x0000763204007816 */ /* 0x000fe20000000000 */
[----:B------:R-:W-:Y:S04]  /*03c0*/  STG.E.U16 desc[UR6][R2.64], R4 ;  /* 0x0000000402007986 */ /* 0x000fe8000c101506 */
[----:B------:R-:W-:Y:S01]  /*03d0*/  STG.E.U16 desc[UR6][R2.64+0x2], R0 ;  /* 0x0000020002007986 */ /* 0x000fe2000c101506 */
[----:B------:R-:W-:Y:S05]  /*03e0*/  EXIT ;  /* 0x000000000000794d */ /* 0x000fea0003800000 */
.L_x_0:
[----:B------:R-:W-:-:S00]  /*03f0*/  BRA `(.L_x_0) ;  /* 0xfffffffc00fc7947 */ /* 0x000fc0000383ffff */
[----:B------:R-:W-:-:S00]  /*0400*/  NOP ;  /* 0x0000000000007918 */ /* 0x000fc00000000000 */
[----:B------:R-:W-:-:S00]  /*0410*/  NOP ;  /* 0x0000000000007918 */ /* 0x000fc00000000000 */
[----:B------:R-:W-:-:S00]  /*0420*/  NOP ;  /* 0x0000000000007918 */ /* 0x000fc00000000000 */
[----:B------:R-:W-:-:S00]  /*0430*/  NOP ;  /* 0x0000000000007918 */ /* 0x000fc00000000000 */
[----:B------:R-:W-:-:S00]  /*0440*/  NOP ;  /* 0x0000000000007918 */ /* 0x000fc00000000000 */
[----:B------:R-:W-:-:S00]  /*0450*/  NOP ;  /* 0x0000000000007918 */ /* 0x000fc00000000000 */
[----:B------:R-:W-:-:S00]  /*0460*/  NOP ;  /* 0x0000000000007918 */ /* 0x000fc00000000000 */
[----:B------:R-:W-:-:S00]  /*0470*/  NOP ;  /* 0x0000000000007918 */ /* 0x000fc00000000000 */
.L_x_37:


//--------------------- .text._ZN6kernel9optimized24fused_silu_mul_fp16_vec2EPKfS2_P6__halfi --------------------------
	.section	.text._ZN6kernel9optimized24fused_silu_mul_fp16_vec2EPKfS2_P6__halfi,"ax",@progbits
	.align	128
        .global         _ZN6kernel9optimized24fused_silu_mul_fp16_vec2EPKfS2_P6__halfi
        .type           _ZN6kernel9optimized24fused_silu_mul_fp16_vec2EPKfS2_P6__halfi,@function
        .size           _ZN6kernel9optimized24fused_silu_mul_fp16_vec2EPKfS2_P6__halfi,(.L_x_35 - _ZN6kernel9optimized24fused_silu_mul_fp16_vec2EPKfS2_P6__halfi)
        .other          _ZN6kernel9optimized24fused_silu_mul_fp16_vec2EPKfS2_P6__halfi,@"STO_CUDA_ENTRY STV_DEFAULT"
_ZN6kernel9optimized24fused_silu_mul_fp16_vec2EPKfS2_P6__halfi:
.text._ZN6kernel9optimized24fused_silu_mul_fp16_vec2EPKfS2_P6__halfi:
[----:B------:R-:W-:Y:S01]  /*0000*/  LDC R1, c[0x0][0x37c] ;  /* 0x0000df00ff017b82 */ /* 0x000fe20000000800 */
[----:B------:R-:W0:Y:S07]  /*0010*/  S2R R3, SR_TID.X ;  /* 0x0000000000037919 */ /* 0x000e2e0000002100 */
[----:B------:R-:W0:Y:S01]  /*0020*/  S2UR UR4, SR_CTAID.X ;  /* 0x00000000000479c3 */ /* 0x000e220000002500 */
[----:B------:R-:W1:Y:S07]  /*0030*/  LDCU UR6, c[0x0][0x398] ;  /* 0x00007300ff0677ac */ /* 0x000e6e0008000800 */
[----:B------:R-:W0:Y:S02]  /*0040*/  LDC R4, c[0x0][0x360] ;  /* 0x0000d800ff047b82 */ /* 0x000e240000000800 */
[----:B0-----:R-:W-:Y:S01]  /*0050*/  IMAD R4, R4, UR4, R3 ;  /* 0x0000000404047c24 */ /* 0x001fe2000f8e0203 */
[----:B------:R-:W0:Y:S04]  /*0060*/  LDCU.64 UR4, c[0x0][0x358] ;  /* 0x00006b00ff0477ac */ /* 0x000e280008000a00 */
[----:B------:R-:W-:-:S05]  /*0070*/  SHF.L.U32 R4, R4, 0x1, RZ ;  /* 0x0000000104047819 */ /* 0x000fca00000006ff */
[----:B------:R-:W-:-:S05]  /*0080*/  VIADD R0, R4, 0x1 ;  /* 0x0000000104007836 */ /* 0x000fca0000000000 */
[----:B-1----:R-:W-:-:S13]  /*0090*/  ISETP.GE.AND P0, PT, R0, UR6, PT ;  /* 0x0000000600007c0c */ /* 0x002fda000bf06270 */
[----:B0-----:R-:W-:Y:S05]  /*00a0*/  @P0 BRA `(.L_x_1) ;  /* 0x0000000000f00947 */ /* 0x001fea0003800000 */
[----:B------:R-:W0:Y:S08]  /*00b0*/  LDC.64 R2, c[0x0][0x380] ;  /* 0x0000e000ff027b82 */ /* 0x000e300000000a00 */
[----:B------:R-:W1:Y:S01]  /*00c0*/  LDC.64 R6, c[0x0][0x388] ;  /* 0x0000e200ff067b82 */ /* 0x000e620000000a00 */
[----:B0-----:R-:W-:-:S06]  /*00d0*/  IMAD.WIDE R2, R4, 0x4, R2 ;  /* 0x0000000404027825 */ /* 0x001fcc00078e0202 */
[----:B------:R-:W2:Y:S01]  /*00e0*/  LDG.E.64.CONSTANT R2, desc[UR4][R2.64] ;  /* 0x0000000402027981 */ /* 0x000ea2000c1e9b00 */
[----:B-1----:R-:W-:-:S06]  /*00f0*/  IMAD.WIDE R6, R4, 0x4, R6 ;  /* 0x0000000404067825 */ /* 0x002fcc00078e0206 */
[----:B------:R-:W5:Y:S01]  /*0100*/  LDG.E.64.CONSTANT R6, desc[UR4][R6.64] ;  /* 0x0000000406067981 */ /* 0x000f62000c1e9b00 */
[----:B------:R-:W-:Y:S02]  /*0110*/  HFMA2 R5, -RZ, RZ, 0.96630859375, -0.0022525787353515625 ;  /* 0x3bbb989dff057431 */ /* 0x000fe400000001ff */
[----:B------:R-:W-:Y:S01]  /*0120*/  IMAD.MOV.U32 R9, RZ, RZ, 0x437c0000 ;  /* 0x437c0000ff097424 */ /* 0x000fe200078e00ff */
[----:B------:R-:W-:Y:S02]  /*0130*/  BSSY.RECONVERGENT B0, `(.L_x_2) ;  /* 0x0000015000007945 */ /* 0x000fe40003800200 */
[----:B--2---:R-:W-:-:S04]  /*0140*/  FFMA.SAT R0, R2, -R5, 0.5 ;  /* 0x3f00000002007423 */ /* 0x004fc80000002805 */
[----:B------:R-:W-:-:S04]  /*0150*/  FFMA.RM R0, R0, R9, 12582913 ;  /* 0x4b40000100007423 */ /* 0x000fc80000004009 */
[C---:B------:R-:W-:Y:S01]  /*0160*/  FADD R5, R0.reuse, -12583039 ;  /* 0xcb40007f00057421 */ /* 0x040fe20000000000 */
[----:B------:R-:W-:-:S03]  /*0170*/  SHF.L.U32 R0, R0, 0x17, RZ ;  /* 0x0000001700007819 */ /* 0x000fc600000006ff */
[----:B------:R-:W-:-:S04]  /*0180*/  FFMA R5, R2, -1.4426950216293334961, -R5 ;  /* 0xbfb8aa3b02057823 */ /* 0x000fc80000000805 */
[----:B------:R-:W-:-:S06]  /*0190*/  FFMA R5, R2, -1.925963033500011079e-08, R5 ;  /* 0xb2a5706002057823 */ /* 0x000fcc0000000005 */
[----:B------:R-:W0:Y:S02]  /*01a0*/  MUFU.EX2 R5, R5 ;  /* 0x0000000500057308 */ /* 0x000e240000000800 */
[----:B0-----:R-:W-:-:S06]  /*01b0*/  FFMA R5, R0, R5, 1 ;  /* 0x3f80000000057423 */ /* 0x001fcc0000000005 */
[----:B------:R-:W0:Y:S08]  /*01c0*/  MUFU.RCP R0, R5 ;  /* 0x0000000500007308 */ /* 0x000e300000001000 */
[----:B------:R-:W1:Y:S01]  /*01d0*/  FCHK P0, R2, R5 ;  /* 0x0000000502007302 */ /* 0x000e620000000000 */
[----:B0-----:R-:W-:-:S04]  /*01e0*/  FFMA R9, -R5, R0, 1 ;  /* 0x3f80000005097423 */ /* 0x001fc80000000100 */
[----:B------:R-:W-:-:S04]  /*01f0*/  FFMA R9, R0, R9, R0 ;  /* 0x0000000900097223 */ /* 0x000fc80000000000 */
[----:B------:R-:W-:-:S04]  /*0200*/  FFMA R0, R2, R9, RZ ;  /* 0x0000000902007223 */ /* 0x000fc800000000ff */
[----:B------:R-:W-:-:S04]  /*0210*/  FFMA R8, -R5, R0, R2 ;  /* 0x0000000005087223 */ /* 0x000fc80000000102 */
[----:B------:R-:W-:Y:S01]  /*0220*/  FFMA R9, R9, R8, R0 ;  /* 0x0000000809097223 */ /* 0x000fe20000000000 */
[----:B-1----:R-:W-:Y:S06]  /*0230*/  @!P0 BRA `(.L_x_3) ;  /* 0x0000000000108947 */ /* 0x002fec0003800000 */
[----:B------:R-:W-:Y:S01]  /*0240*/  IMAD.MOV.U32 R0, RZ, RZ, R2 ;  /* 0x000000ffff007224 */ /* 0x000fe200078e0002 */
[----:B------:R-:W-:-:S07]  /*0250*/  MOV R8, 0x270 ;  /* 0x0000027000087802 */ /* 0x000fce0000000f00 */
[----:B-----5:R-:W-:Y:S05]  /*0260*/  CALL.REL.NOINC `($__internal_0_$__cuda_sm3x_div_rn_noftz_f32_slowpath) ;  /* 0x0000000400147944 */ /* 0x020fea0003c00000 */
[----:B------:R-:W-:-:S07]  /*0270*/  MOV R9, R0 ;  /* 0x0000000000097202 */ /* 0x000fce0000000f00 */
.L_x_3:
[----:B------:R-:W-:Y:S05]  /*0280*/  BSYNC.RECONVERGENT B0 ;  /* 0x0000000000007941 */ /* 0x000fea0003800200 */
.L_x_2:
[----:B------:R-:W-:Y:S02]  /*0290*/  HFMA2 R5, -RZ, RZ, 3.7421875, 0 ;  /* 0x437c0000ff057431 */ /* 0x000fe400000001ff */
[----:B------:R-:W-:Y:S01]  /*02a0*/  IMAD.MOV.U32 R0, RZ, RZ, 0x3bbb989d ;  /* 0x3bbb989dff007424 */ /* 0x000fe200078e00ff */
[----:B------:R-:W-:Y:S03]  /*02b0*/  BSSY.RECONVERGENT B0, `(.L_x_4) ;  /* 0x0000014000007945 */ /* 0x000fe60003800200 */
[----:B------:R-:W-:-:S04]  /*02c0*/  FFMA.SAT R0, R3, -R0, 0.5 ;  /* 0x3f00000003007423 */ /* 0x000fc80000002800 */
[----:B------:R-:W-:-:S04]  /*02d0*/  FFMA.RM R0, R0, R5, 12582913 ;  /* 0x4b40000100007423 */ /* 0x000fc80000004005 */
[C---:B------:R-:W-:Y:S01]  /*02e0*/  FADD R2, R0.reuse, -12583039 ;  /* 0xcb40007f00027421 */ /* 0x040fe20000000000 */
[----:B------:R-:W-:-:S03]  /*02f0*/  IMAD.SHL.U32 R0, R0, 0x800000, RZ ;  /* 0x0080000000007824 */ /* 0x000fc600078e00ff */
[----:B------:R-:W-:-:S04]  /*0300*/  FFMA R2, R3, -1.4426950216293334961, -R2 ;  /* 0xbfb8aa3b03027823 */ /* 0x000fc80000000802 */
[----:B------:R-:W-:-:S04]  /*0310*/  FFMA R2, R3, -1.925963033500011079e-08, R2 ;  /* 0xb2a5706003027823 */ /* 0x000fc80000000002 */
        /* <DEDUP_REMOVED lines=10> */
[----:B------:R-:W-:Y:S02]  /*03c0*/  MOV R0, R3 ;  /* 0x0000000300007202 */ /* 0x000fe40000000f00 */
[----:B------:R-:W-:-:S07]  /*03d0*/  MOV R8, 0x3f0 ;  /* 0x000003f000087802 */ /* 0x000fce0000000f00 */
[----:B-----5:R-:W-:Y:S05]  /*03e0*/  CALL.REL.NOINC `($__internal_0_$__cuda_sm3x_div_rn_noftz_f32_slowpath) ;  /* 0x0000000000b47944 */ /* 0x020fea0003c00000 */
.L_x_5:
[----:B------:R-:W-:Y:S05]  /*03f0*/  BSYNC.RECONVERGENT B0 ;  /* 0x0000000000007941 */ /* 0x000fea0003800200 */
.L_x_4:
[----:B------:R-:W0:Y:S01]  /*0400*/  LDC.64 R2, c[0x0][0x390] ;  /* 0x0000e400ff027b82 */ /* 0x000e220000000a00 */
[----:B-----5:R-:W-:Y:S01]  /*0410*/  FMUL R6, R6, R9 ;  /* 0x0000000906067220 */ /* 0x020fe20000400000 */
[----:B------:R-:W-:-:S05]  /*0420*/  FMUL R7, R7, R0 ;  /* 0x0000000007077220 */ /* 0x000fca0000400000 */
[----:B------:R-:W-:Y:S01]  /*0430*/  F2FP.F16.F32.PACK_AB R7, R7, R6 ;  /* 0x000000060707723e */ /* 0x000fe200000000ff */
[----:B0-----:R-:W-:-:S05]  /*0440*/  IMAD.WIDE R4, R4, 0x2, R2 ;  /* 0x0000000204047825 */ /* 0x001fca00078e0202 */
[----:B------:R-:W-:Y:S01]  /*0450*/  STG.E desc[UR4][R4.64], R7 ;  /* 0x0000000704007986 */ /* 0x000fe2000c101904 */
[----:B------:R-:W-:Y:S05]  /*0460*/  EXIT ;  /* 0x000000000000794d */ /* 0x000fea0003800000 */
.L_x_1:
[----:B------:R-:W-:-:S13]  /*0470*/  ISETP.GE.AND P0, PT, R4, UR6, PT ;  /* 0x0000000604007c0c */ /* 0x000fda000bf06270 */
[----:B------:R-:W-:Y:S05]  /*0480*/  @P0 EXIT ;  /* 0x000000000000094d */ /* 0x000fea0003800000 */
[----:B------:R-:W0:Y:S02]  /*0490*/  LDC.64 R2, c[0x0][0x380] ;  /* 0x0000e000ff027b82 */ /* 0x000e240000000a00 */
[----:B0-----:R-:W-:Y:S01]  /*04a0*/  IMAD.WIDE R6, R4, 0x4, R2 ;  /* 0x0000000404067825 */ /* 0x001fe200078e0202 */
[----:B------:R-:W-:-:S05]  /*04b0*/  MOV R8, 0x437c0000 ;  /* 0x437c000000087802 */ /* 0x000fca0000000f00 */
[----:B------:R-:W0:Y:S01]  /*04c0*/  LDC.64 R2, c[0x0][0x388] ;  /* 0x0000e200ff027b82 */ /* 0x000e220000000a00 */
[----:B------:R-:W2:Y:S01]  /*04d0*/  LDG.E.CONSTANT R0, desc[UR4][R6.64] ;  /* 0x0000000406007981 */ /* 0x000ea2000c1e9900 */
[----:B------:R-:W-:Y:S02]  /*04e0*/  IMAD.MOV.U32 R5, RZ, RZ, 0x3bbb989d ;  /* 0x3bbb989dff057424 */ /* 0x000fe400078e00ff */
[----:B0-----:R-:W-:-:S06]  /*04f0*/  IMAD.WIDE R2, R4, 0x4, R2 ;  /* 0x0000000404027825 */ /* 0x001fcc00078e0202 */
[----:B------:R0:W5:Y:S01]  /*0500*/  LDG.E.CONSTANT R2, desc[UR4][R2.64] ;  /* 0x0000000402027981 */ /* 0x000162000c1e9900 */
[----:B------:R-:W-:Y:S01]  /*0510*/  BSSY.RECONVERGENT B0, `(.L_x_6) ;  /* 0x0000014000007945 */ /* 0x000fe20003800200 */
[----:B--2---:R-:W-:-:S04]  /*0520*/  FFMA.SAT R5, R0, -R5, 0.5 ;  /* 0x3f00000000057423 */ /* 0x004fc80000002805 */
[----:B------:R-:W-:-:S04]  /*0530*/  FFMA.RM R5, R5, R8, 12582913 ;  /* 0x4b40000105057423 */ /* 0x000fc80000004008 */
[C---:B------:R-:W-:Y:S01]  /*0540*/  FADD R9, R5.reuse, -12583039 ;  /* 0xcb40007f05097421 */ /* 0x040fe20000000000 */
[----:B------:R-:W-:-:S03]  /*0550*/  IMAD.SHL.U32 R5, R5, 0x800000, RZ ;  /* 0x0080000005057824 */ /* 0x000fc600078e00ff */
[----:B------:R-:W-:-:S04]  /*0560*/  FFMA R9, R0, -1.4426950216293334961, -R9 ;  /* 0xbfb8aa3b00097823 */ /* 0x000fc80000000809 */
[----:B------:R-:W-:-:S04]  /*0570*/  FFMA R9, R0, -1.925963033500011079e-08, R9 ;  /* 0xb2a5706000097823 */ /* 0x000fc80000000009 */
[----:B------:R-:W1:Y:S02]  /*0580*/  MUFU.EX2 R6, R9 ;  /* 0x0000000900067308 */ /* 0x000e640000000800 */
[----:B-1----:R-:W-:-:S06]  /*0590*/  FFMA R5, R5, R6, 1 ;  /* 0x3f80000005057423 */ /* 0x002fcc0000000006 */
        /* <DEDUP_REMOVED lines=8> */
[----:B------:R-:W-:-:S07]  /*0620*/  MOV R8, 0x640 ;  /* 0x0000064000087802 */ /* 0x000fce0000000f00 */
[----:B-----5:R-:W-:Y:S05]  /*0630*/  CALL.REL.NOINC `($__internal_0_$__cuda_sm3x_div_rn_noftz_f32_slowpath) ;  /* 0x0000000000207944 */ /* 0x020fea0003c00000 */
[----:B------:R-:W-:-:S07]  /*0640*/  MOV R3, R0 ;  /* 0x0000000000037202 */ /* 0x000fce0000000f00 */
.L_x_7:
[----:B------:R-:W-:Y:S05]  /*0650*/  BSYNC.RECONVERGENT B0 ;  /* 0x0000000000007941 */ /* 0x000fea0003800200 */
.L_x_6:
[----:B------:R-:W0:Y:S01]  /*0660*/  LDC.64 R6, c[0x0][0x390] ;  /* 0x0000e400ff067b82 */ /* 0x000e220000000a00 */
[----:B-----5:R-:W-:-:S05]  /*0670*/  FMUL R2, R2, R3 ;  /* 0x0000000302027220 */ /* 0x020fca0000400000 */
[----:B------:R-:W-:Y:S01]  /*0680*/  F2FP.F16.F32.PACK_AB R2, RZ, R2 ;  /* 0x00000002ff02723e */ /* 0x000fe200000000ff */
[----:B0-----:R-:W-:-:S05]  /*0690*/  IMAD.WIDE R6, R4, 0x2, R6 ;  /* 0x0000000204067825 */ /* 0x001fca00078e0206 */
[----:B------:R-:W-:Y:S01]  /*06a0*/  STG.E.U16 desc[UR4][R6.64], R2 ;  /* 0x0000000206007986 */ /* 0x000fe2000c101504 */
[----:B------:R-:W-:Y:S05]  /*06b0*/  EXIT ;  /* 0x000000000000794d */ /* 0x000fea0003800000 */
        .weak           $__internal_0_$__cuda_sm3x_div_rn_noftz_f32_slowpath
        .type           $__internal_0_$__cuda_sm3x_div_rn_noftz_f32_slowpath,@function
        .size           $__internal_0_$__cuda_sm3x_div_rn_noftz_f32_slowpath,(.L_x_35 - $__internal_0_$__cuda_sm3x_div_rn_noftz_f32_slowpath)
$__internal_0_$__cuda_sm3x_div_rn_noftz_f32_slowpath:
[----:B------:R-:W-:Y:S01]  /*06c0*/  SHF.R.U32.HI R11, RZ, 0x17, R5 ;  /* 0x00000017ff0b7819 */ /* 0x000fe20000011605 */
[----:B------:R-:W-:Y:S01]  /*06d0*/  BSSY.RECONVERGENT B1, `(.L_x_8) ;  /* 0x0000062000017945 */ /* 0x000fe20003800200 */
[----:B------:R-:W-:Y:S02]  /*06e0*/  SHF.R.U32.HI R10, RZ, 0x17, R0 ;  /* 0x00000017ff0a7819 */ /* 0x000fe40000011600 */
[----:B------:R-:W-:Y:S02]  /*06f0*/  LOP3.LUT R11, R11, 0xff, RZ, 0xc0, !PT ;  /* 0x000000ff0b0b7812 */ /* 0x000fe400078ec0ff */
[----:B------:R-:W-:-:S03]  /*0700*/  LOP3.LUT R14, R10, 0xff, RZ, 0xc0, !PT ;  /* 0x000000ff0a0e7812 */ /* 0x000fc600078ec0ff */
[----:B------:R-:W-:Y:S01]  /*0710*/  VIADD R13, R11, 0xffffffff ;  /* 0xffffffff0b0d7836 */ /* 0x000fe20000000000 */
[----:B------:R-:W-:-:S04]  /*0720*/  IADD3 R12, PT, PT, R14, -0x1, RZ ;  /* 0xffffffff0e0c7810 */ /* 0x000fc80007ffe0ff */
[----:B------:R-:W-:-:S04]  /*0730*/  ISETP.GT.U32.AND P0, PT, R13, 0xfd, PT ;  /* 0x000000fd0d00780c */ /* 0x000fc80003f04070 */
[----:B------:R-:W-:-:S13]  /*0740*/  ISETP.GT.U32.OR P0, PT, R12, 0xfd, P0 ;  /* 0x000000fd0c00780c */ /* 0x000fda0000704470 */
[----:B------:R-:W-:Y:S01]  /*0750*/  @!P0 IMAD.MOV.U32 R10, RZ, RZ, RZ ;  /* 0x000000ffff0a8224 */ /* 0x000fe200078e00ff */
[----:B------:R-:W-:Y:S06]  /*0760*/  @!P0 BRA `(.L_x_9) ;  /* 0x00000000005c8947 */ /* 0x000fec0003800000 */
[----:B------:R-:W-:Y:S02]  /*0770*/  FSETP.GTU.FTZ.AND P0, PT, |R0|, +INF , PT ;  /* 0x7f8000000000780b */ /* 0x000fe40003f1c200 */
[----:B------:R-:W-:-:S04]  /*0780*/  FSETP.GTU.FTZ.AND P1, PT, |R5|, +INF , PT ;  /* 0x7f8000000500780b */ /* 0x000fc80003f3c200 */
[----:B------:R-:W-:-:S13]  /*0790*/  PLOP3.LUT P0, PT, P0, P1, PT, 0xf8, 0x8f ;  /* 0x00000000008f781c */ /* 0x000fda0000703f70 */
[----:B------:R-:W-:Y:S05]  /*07a0*/  @P0 BRA `(.L_x_10) ;  /* 0x00000004004c0947 */ /* 0x000fea0003800000 */
[----:B------:R-:W-:-:S13]  /*07b0*/  LOP3.LUT P0, RZ, R5, 0x7fffffff, R0, 0xc8, !PT ;  /* 0x7fffffff05ff7812 */ /* 0x000fda000780c800 */
[----:B------:R-:W-:Y:S05]  /*07c0*/  @!P0 BRA `(.L_x_11) ;  /* 0x00000004003c8947 */ /* 0x000fea0003800000 */
[C---:B------:R-:W-:Y:S02]  /*07d0*/  FSETP.NEU.FTZ.AND P2, PT, |R0|.reuse, +INF , PT ;  /* 0x7f8000000000780b */ /* 0x040fe40003f5d200 */
[----:B------:R-:W-:Y:S02]  /*07e0*/  FSETP.NEU.FTZ.AND P1, PT, |R5|, +INF , PT ;  /* 0x7f8000000500780b */ /* 0x000fe40003f3d200 */
[----:B------:R-:W-:-:S11]  /*07f0*/  FSETP.NEU.FTZ.AND P0, PT, |R0|, +INF , PT ;  /* 0x7f8000000000780b */ /* 0x000fd60003f1d200 */
[----:B------:R-:W-:Y:S05]  /*0800*/  @!P1 BRA !P2, `(.L_x_11) ;  /* 0x00000004002c9947 */ /* 0x000fea0005000000 */
[----:B------:R-:W-:-:S04]  /*0810*/  LOP3.LUT P2, RZ, R0, 0x7fffffff, RZ, 0xc0, !PT ;  /* 0x7fffffff00ff7812 */ /* 0x000fc8000784c0ff */
[----:B------:R-:W-:-:S13]  /*0820*/  PLOP3.LUT P1, PT, P1, P2, PT, 0x2f, 0xf2 ;  /* 0x0000000000f2781c */ /* 0x000fda0000f24577 */
[----:B------:R-:W-:Y:S05]  /*0830*/  @P1 BRA `(.L_x_12) ;  /* 0x0000000400181947 */ /* 0x000fea0003800000 */
[----:B------:R-:W-:-:S04]  /*0840*/  LOP3.LUT P1, RZ, R5, 0x7fffffff, RZ, 0xc0, !PT ;  /* 0x7fffffff05ff7812 */ /* 0x000fc8000782c0ff */
[----:B------:R-:W-:-:S13]  /*0850*/  PLOP3.LUT P0, PT, P0, P1, PT, 0x2f, 0xf2 ;  /* 0x0000000000f2781c */ /* 0x000fda0000702577 */
[----:B------:R-:W-:Y:S05]  /*0860*/  @P0 BRA `(.L_x_13) ;  /* 0x0000000400000947 */ /* 0x000fea0003800000 */
[----:B------:R-:W-:Y:S02]  /*0870*/  ISETP.GE.AND P0, PT, R12, RZ, PT ;  /* 0x000000ff0c00720c */ /* 0x000fe40003f06270 */
[----:B------:R-:W-:-:S11]  /*0880*/  ISETP.GE.AND P1, PT, R13, RZ, PT ;  /* 0x000000ff0d00720c */ /* 0x000fd60003f26270 */
[----:B------:R-:W-:Y:S01]  /*0890*/  @P0 MOV R10, RZ ;  /* 0x000000ff000a0202 */ /* 0x000fe20000000f00 */
[----:B------:R-:W-:Y:S02]  /*08a0*/  @!P0 IMAD.MOV.U32 R10, RZ, RZ, -0x40 ;  /* 0xffffffc0ff0a8424 */ /* 0x000fe400078e00ff */
[----:B------:R-:W-:Y:S01]  /*08b0*/  @!P0 FFMA R0, R0, 1.84467440737095516160e+19, RZ ;  /* 0x5f80000000008823 */ /* 0x000fe200000000ff */
[----:B------:R-:W-:Y:S02]  /*08c0*/  @!P1 FFMA R5, R5, 1.84467440737095516160e+19, RZ ;  /* 0x5f80000005059823 */ /* 0x000fe400000000ff */
[----:B------:R-:W-:-:S07]  /*08d0*/  @!P1 IADD3 R10, PT, PT, R10, 0x40, RZ ;  /* 0x000000400a0a9810 */ /* 0x000fce0007ffe0ff */
.L_x_9:
[----:B------:R-:W-:Y:S01]  /*08e0*/  LEA R12, R11, 0xc0800000, 0x17 ;  /* 0xc08000000b0c7811 */ /* 0x000fe200078eb8ff */
[----:B------:R-:W-:Y:S04]  /*08f0*/  BSSY.RECONVERGENT B2, `(.L_x_14) ;  /* 0x0000036000027945 */ /* 0x000fe80003800200 */
[----:B------:R-:W-:Y:S01]  /*0900*/  IMAD.IADD R12, R5, 0x1, -R12 ;  /* 0x00000001050c7824 */ /* 0x000fe200078e0a0c */
[----:B------:R-:W-:-:S03]  /*0910*/  IADD3 R5, PT, PT, R14, -0x7f, RZ ;  /* 0xffffff810e057810 */ /* 0x000fc60007ffe0ff */
[----:B------:R-:W0:Y:S01]  /*0920*/  MUFU.RCP R13, R12 ;  /* 0x0000000c000d7308 */ /* 0x000e220000001000 */
[----:B------:R-:W-:Y:S01]  /*0930*/  FADD.FTZ R15, -R12, -RZ ;  /* 0x800000ff0c0f7221 */ /* 0x000fe20000010100 */
[C---:B------:R-:W-:Y:S01]  /*0940*/  IMAD R0, R5.reuse, -0x800000, R0 ;  /* 0xff80000005007824 */ /* 0x040fe200078e0200 */
[----:B------:R-:W-:-:S05]  /*0950*/  IADD3 R11, PT, PT, R5, 0x7f, -R11 ;  /* 0x0000007f050b7810 */ /* 0x000fca0007ffe80b */
[----:B------:R-:W-:Y:S02]  /*0960*/  IMAD.IADD R11, R11, 0x1, R10 ;  /* 0x000000010b0b7824 */ /* 0x000fe400078e020a */
[----:B0-----:R-:W-:-:S04]  /*0970*/  FFMA R14, R13, R15, 1 ;  /* 0x3f8000000d0e7423 */ /* 0x001fc8000000000f */
[----:B------:R-:W-:-:S04]  /*0980*/  FFMA R16, R13, R14, R13 ;  /* 0x0000000e0d107223 */ /* 0x000fc8000000000d */
[----:B------:R-:W-:-:S04]  /*0990*/  FFMA R13, R0, R16, RZ ;  /* 0x00000010000d7223 */ /* 0x000fc800000000ff */
[----:B------:R-:W-:-:S04]  /*09a0*/  FFMA R14, R15, R13, R0 ;  /* 0x0000000d0f0e7223 */ /* 0x000fc80000000000 */
[----:B------:R-:W-:-:S04]  /*09b0*/  FFMA R13, R16, R14, R13 ;  /* 0x0000000e100d7223 */ /* 0x000fc8000000000d */
[----:B------:R-:W-:-:S04]  /*09c0*/  FFMA R14, R15, R13, R0 ;  /* 0x0000000d0f0e7223 */ /* 0x000fc80000000000 */
[----:B------:R-:W-:-:S05]  /*09d0*/  FFMA R0, R16, R14, R13 ;  /* 0x0000000e10007223 */ /* 0x000fca000000000d */
[----:B------:R-:W-:-:S04]  /*09e0*/  SHF.R.U32.HI R5, RZ, 0x17, R0 ;  /* 0x00000017ff057819 */ /* 0x000fc80000011600 */
[----:B------:R-:W-:-:S04]  /*09f0*/  LOP3.LUT R5, R5, 0xff, RZ, 0xc0, !PT ;  /* 0x000000ff05057812 */ /* 0x000fc800078ec0ff */
[----:B------:R-:W-:-:S04]  /*0a00*/  IADD3 R15, PT, PT, R5, R11, RZ ;  /* 0x0000000b050f7210 */ /* 0x000fc80007ffe0ff */
[----:B------:R-:W-:-:S04]  /*0a10*/  IADD3 R5, PT, PT, R15, -0x1, RZ ;  /* 0xffffffff0f057810 */ /* 0x000fc80007ffe0ff */
[----:B------:R-:W-:-:S13]  /*0a20*/  ISETP.GE.U32.AND P0, PT, R5, 0xfe, PT ;  /* 0x000000fe0500780c */ /* 0x000fda0003f06070 */
[----:B------:R-:W-:Y:S05]  /*0a30*/  @!P0 BRA `(.L_x_15) ;  /* 0x0000000000808947 */ /* 0x000fea0003800000 */
[----:B------:R-:W-:-:S13]  /*0a40*/  ISETP.GT.AND P0, PT, R15, 0xfe, PT ;  /* 0x000000fe0f00780c */ /* 0x000fda0003f04270 */
[----:B------:R-:W-:Y:S05]  /*0a50*/  @P0 BRA `(.L_x_16) ;  /* 0x00000000006c0947 */ /* 0x000fea0003800000 */
[----:B------:R-:W-:-:S13]  /*0a60*/  ISETP.GE.AND P0, PT, R15, 0x1, PT ;  /* 0x000000010f00780c */ /* 0x000fda0003f06270 */
[----:B------:R-:W-:Y:S05]  /*0a70*/  @P0 BRA `(.L_x_17) ;  /* 0x0000000000740947 */ /* 0x000fea0003800000 */
[----:B------:R-:W-:Y:S02]  /*0a80*/  ISETP.GE.AND P0, PT, R15, -0x18, PT ;  /* 0xffffffe80f00780c */ /* 0x000fe40003f06270 */
[----:B------:R-:W-:-:S11]  /*0a90*/  LOP3.LUT R0, R0, 0x80000000, RZ, 0xc0, !PT ;  /* 0x8000000000007812 */ /* 0x000fd600078ec0ff */
[----:B------:R-:W-:Y:S05]  /*0aa0*/  @!P0 BRA `(.L_x_17) ;  /* 0x0000000000688947 */ /* 0x000fea0003800000 */
[CCC-:B------:R-:W-:Y:S01]  /*0ab0*/  FFMA.RZ R5, R16.reuse, R14.reuse, R13.reuse ;  /* 0x0000000e10057223 */ /* 0x1c0fe2000000c00d */
[C---:B------:R-:W-:Y:S02]  /*0ac0*/  VIADD R12, R15.reuse, 0x20 ;  /* 0x000000200f0c7836 */ /* 0x040fe40000000000 */
[CCC-:B------:R-:W-:Y:S01]  /*0ad0*/  FFMA.RM R10, R16.reuse, R14.reuse, R13.reuse ;  /* 0x0000000e100a7223 */ /* 0x1c0fe2000000400d */
[----:B------:R-:W-:Y:S02]  /*0ae0*/  ISETP.NE.AND P2, PT, R15, RZ, PT ;  /* 0x000000ff0f00720c */ /* 0x000fe40003f45270 */
[----:B------:R-:W-:Y:S01]  /*0af0*/  LOP3.LUT R11, R5, 0x7fffff, RZ, 0xc0, !PT ;  /* 0x007fffff050b7812 */ /* 0x000fe200078ec0ff */
[----:B------:R-:W-:Y:S01]  /*0b00*/  FFMA.RP R5, R16, R14, R13 ;  /* 0x0000000e10057223 */ /* 0x000fe2000000800d */
[----:B------:R-:W-:Y:S02]  /*0b10*/  ISETP.NE.AND P1, PT, R15, RZ, PT ;  /* 0x000000ff0f00720c */ /* 0x000fe40003f25270 */
[----:B------:R-:W-:-:S02]  /*0b20*/  LOP3.LUT R11, R11, 0x800000, RZ, 0xfc, !PT ;  /* 0x008000000b0b7812 */ /* 0x000fc400078efcff */
[----:B------:R-:W-:Y:S02]  /*0b30*/  IADD3 R13, PT, PT, -R15, RZ, RZ ;  /* 0x000000ff0f0d7210 */ /* 0x000fe40007ffe1ff */
[----:B------:R-:W-:Y:S02]  /*0b40*/  SHF.L.U32 R12, R11, R12, RZ ;  /* 0x0000000c0b0c7219 */ /* 0x000fe400000006ff */
[----:B------:R-:W-:Y:S02]  /*0b50*/  FSETP.NEU.FTZ.AND P0, PT, R5, R10, PT ;  /* 0x0000000a0500720b */ /* 0x000fe40003f1d000 */
[----:B------:R-:W-:Y:S02]  /*0b60*/  SEL R10, R13, RZ, P2 ;  /* 0x000000ff0d0a7207 */ /* 0x000fe40001000000 */
[----:B------:R-:W-:Y:S02]  /*0b70*/  ISETP.NE.AND P1, PT, R12, RZ, P1 ;  /* 0x000000ff0c00720c */ /* 0x000fe40000f25270 */
[----:B------:R-:W-:-:S02]  /*0b80*/  SHF.R.U32.HI R10, RZ, R10, R11 ;  /* 0x0000000aff0a7219 */ /* 0x000fc4000001160b */
[----:B------:R-:W-:Y:S02]  /*0b90*/  PLOP3.LUT P0, PT, P0, P1, PT, 0xf8, 0x8f ;  /* 0x00000000008f781c */ /* 0x000fe40000703f70 */
[----:B------:R-:W-:Y:S02]  /*0ba0*/  SHF.R.U32.HI R12, RZ, 0x1, R10 ;  /* 0x00000001ff0c7819 */ /* 0x000fe4000001160a */
[----:B------:R-:W-:-:S04]  /*0bb0*/  SEL R5, RZ, 0x1, !P0 ;  /* 0x00000001ff057807 */ /* 0x000fc80004000000 */
[----:B------:R-:W-:-:S04]  /*0bc0*/  LOP3.LUT R5, R5, 0x1, R12, 0xf8, !PT ;  /* 0x0000000105057812 */ /* 0x000fc800078ef80c */
[----:B------:R-:W-:-:S04]  /*0bd0*/  LOP3.LUT R5, R5, R10, RZ, 0xc0, !PT ;  /* 0x0000000a05057212 */ /* 0x000fc800078ec0ff */
[----:B------:R-:W-:-:S04]  /*0be0*/  IADD3 R5, PT, PT, R12, R5, RZ ;  /* 0x000000050c057210 */ /* 0x000fc80007ffe0ff */
[----:B------:R-:W-:Y:S01]  /*0bf0*/  LOP3.LUT R0, R5, R0, RZ, 0xfc, !PT ;  /* 0x0000000005007212 */ /* 0x000fe200078efcff */
[----:B------:R-:W-:Y:S06]  /*0c00*/  BRA `(.L_x_17) ;  /* 0x0000000000107947 */ /* 0x000fec0003800000 */
.L_x_16:
[----:B------:R-:W-:-:S04]  /*0c10*/  LOP3.LUT R0, R0, 0x80000000, RZ, 0xc0, !PT ;  /* 0x8000000000007812 */ /* 0x000fc800078ec0ff */
[----:B------:R-:W-:Y:S01]  /*0c20*/  LOP3.LUT R0, R0, 0x7f800000, RZ, 0xfc, !PT ;  /* 0x7f80000000007812 */ /* 0x000fe200078efcff */
[----:B------:R-:W-:Y:S06]  /*0c30*/  BRA `(.L_x_17) ;  /* 0x0000000000047947 */ /* 0x000fec0003800000 */
.L_x_15:
[----:B------:R-:W-:-:S07]  /*0c40*/  IMAD R0, R11, 0x800000, R0 ;  /* 0x008000000b007824 */ /* 0x000fce00078e0200 */
.L_x_17:
[----:B------:R-:W-:Y:S05]  /*0c50*/  BSYNC.RECONVERGENT B2 ;  /* 0x0000000000027941 */ /* 0x000fea0003800200 */
.L_x_14:
[----:B------:R-:W-:Y:S05]  /*0c60*/  BRA `(.L_x_18) ;  /* 0x0000000000207947 */ /* 0x000fea0003800000 */
.L_x_13:
[----:B------:R-:W-:-:S04]  /*0c70*/  LOP3.LUT R0, R5, 0x80000000, R0, 0x48, !PT ;  /* 0x8000000005007812 */ /* 0x000fc800078e4800 */
[----:B------:R-:W-:Y:S01]  /*0c80*/  LOP3.LUT R0, R0, 0x7f800000, RZ, 0xfc, !PT ;  /* 0x7f80000000007812 */ /* 0x000fe200078efcff */
[----:B------:R-:W-:Y:S06]  /*0c90*/  BRA `(.L_x_18) ;  /* 0x0000000000147947 */ /* 0x000fec0003800000 */
.L_x_12:
[----:B------:R-:W-:Y:S01]  /*0ca0*/  LOP3.LUT R0, R5, 0x80000000, R0, 0x48, !PT ;  /* 0x8000000005007812 */ /* 0x000fe200078e4800 */
[----:B------:R-:W-:Y:S06]  /*0cb0*/  BRA `(.L_x_18) ;  /* 0x00000000000c7947 */ /* 0x000fec0003800000 */
.L_x_11:
[----:B------:R-:W0:Y:S01]  /*0cc0*/  MUFU.RSQ R0, -QNAN ;  /* 0xffc0000000007908 */ /* 0x000e220000001400 */
[----:B------:R-:W-:Y:S05]  /*0cd0*/  BRA `(.L_x_18) ;  /* 0x0000000000047947 */ /* 0x000fea0003800000 */
.L_x_10:
[----:B------:R-:W-:-:S07]  /*0ce0*/  FADD.FTZ R0, R0, R5 ;  /* 0x0000000500007221 */ /* 0x000fce0000010000 */
.L_x_18:
[----:B------:R-:W-:Y:S05]  /*0cf0*/  BSYNC.RECONVERGENT B1 ;  /* 0x0000000000017941 */ /* 0x000fea0003800200 */
.L_x_8:
[----:B------:R-:W-:Y:S01]  /*0d00*/  HFMA2 R11, -RZ, RZ, 0, 0 ;  /* 0x00000000ff0b7431 */ /* 0x000fe200000001ff */
[----:B------:R-:W-:-:S04]  /*0d10*/  MOV R10, R8 ;  /* 0x00000008000a7202 */ /* 0x000fc80000000f00 */
[----:B0-----:R-:W-:Y:S05]  /*0d20*/  RET.REL.NODEC R10 `(_ZN6kernel9optimized24fused_silu_mul_fp16_vec2EPKfS2_P6__halfi) ;  /* 0xfffffff00ab47950 */ /* 0x001fea0003c3ffff */
.L_x_19:
        /* <DEDUP_REMOVED lines=13> */
.L_x_35:


//--------------------- .text._ZN6kernel9optimized19fused_silu_mul_fp16EPKfS2_P6__halfi --------------------------
	.section	.text._ZN6kernel9optimized19fused_silu_mul_fp16EPKfS2_P6__halfi,"ax",@progbits
	.align	128
        .global         _ZN6kernel9optimized19fused_silu_mul_fp16EPKfS2_P6__halfi
        .type           _ZN6kernel9optimized19fused_silu_mul_fp16EPKfS2_P6__halfi,@function
        .size           _ZN6kernel9optimized19fused_silu_mul_fp16EPKfS2_P6__halfi,(.L_x_36 - _ZN6kernel9optimized19fused_silu_mul_fp16EPKfS2_P6__halfi)
        .other          _ZN6kernel9optimized19fused_silu_mul_fp16EPKfS2_P6__halfi,@"STO_CUDA_ENTRY STV_DEFAULT"
_ZN6kernel9optimized19fused_silu_mul_fp16EPKfS2_P6__halfi:
.text._ZN6kernel9optimized19fused_silu_mul_fp16EPKfS2_P6__halfi:
[----:B------:R-:W-:Y:S01]  /*0000*/  LDC R1, c[0x0][0x37c] ;  /* 0x0000df00ff017b82 */ /* 0x000fe20000000800 */
[----:B------:R-:W0:Y:S07]  /*0010*/  S2R R3, SR_TID.X ;  /* 0x0000000000037919 */ /* 0x000e2e0000002100 */
[----:B------:R-:W0:Y:S01]  /*0020*/  S2UR UR4, SR_CTAID.X ;  /* 0x00000000000479c3 */ /* 0x000e220000002500 */
[----:B------:R-:W1:Y:S07]  /*0030*/  LDCU UR5, c[0x0][0x398] ;  /* 0x00007300ff0577ac */ /* 0x000e6e0008000800 */
[----:B------:R-:W0:Y:S02]  /*0040*/  LDC R2, c[0x0][0x360] ;  /* 0x0000d800ff027b82 */ /* 0x000e240000000800 */
[----:B0-----:R-:W-:-:S05]  /*0050*/  IMAD R2, R2, UR4, R3 ;  /* 0x0000000402027c24 */ /* 0x001fca000f8e0203 */
[----:B-1----:R-:W-:-:S13]  /*0060*/  ISETP.GE.AND P0, PT, R2, UR5, PT ;  /* 0x0000000502007c0c */ /* 0x002fda000bf06270 */
[----:B------:R-:W-:Y:S05]  /*0070*/  @P0 EXIT ;  /* 0x000000000000094d */ /* 0x000fea0003800000 */
[----:B------:R-:W0:Y:S01]  /*0080*/  LDC.64 R6, c[0x0][0x380] ;  /* 0x0000e000ff067b82 */ /* 0x000e220000000a00 */
[----:B------:R-:W1:Y:S07]  /*0090*/  LDCU.64 UR4, c[0x0][0x358] ;  /* 0x00006b00ff0477ac */ /* 0x000e6e0008000a00 */
[----:B------:R-:W2:Y:S01]  /*00a0*/  LDC.64 R4, c[0x0][0x388] ;  /* 0x0000e200ff047b82 */ /* 0x000ea20000000a00 */
[----:B0-----:R-:W-:-:S05]  /*00b0*/  IMAD.WIDE R6, R2, 0x4, R6 ;  /* 0x0000000402067825 */ /* 0x001fca00078e0206 */
[----:B-1----:R-:W3:Y:S01]  /*00c0*/  LDG.E.CONSTANT R0, desc[UR4][R6.64] ;  /* 0x0000000406007981 */ /* 0x002ee2000c1e9900 */
[----:B------:R-:W-:Y:S02]  /*00d0*/  IMAD.MOV.U32 R3, RZ, RZ, 0x3bbb989d ;  /* 0x3bbb989dff037424 */ /* 0x000fe400078e00ff */
[----:B------:R-:W-:Y:S02]  /*00e0*/  IMAD.MOV.U32 R8, RZ, RZ, 0x437c0000 ;  /* 0x437c0000ff087424 */ /* 0x000fe400078e00ff */
[----:B--2---:R-:W-:-:S06]  /*00f0*/  IMAD.WIDE R4, R2, 0x4, R4 ;  /* 0x0000000402047825 */ /* 0x004fcc00078e0204 */
[----:B------:R0:W5:Y:S01]  /*0100*/  LDG.E.CONSTANT R4, desc[UR4][R4.64] ;  /* 0x0000000404047981 */ /* 0x000162000c1e9900 */
[----:B------:R-:W-:Y:S01]  /*0110*/  BSSY.RECONVERGENT B0, `(.L_x_20) ;  /* 0x0000014000007945 */ /* 0x000fe20003800200 */
[----:B---3--:R-:W-:-:S04]  /*0120*/  FFMA.SAT R3, R0, -R3, 0.5 ;  /* 0x3f00000000037423 */ /* 0x008fc80000002803 */
        /* <DEDUP_REMOVED lines=16> */
[----:B-----5:R-:W-:Y:S05]  /*0230*/  CALL.REL.NOINC `($__internal_1_$__cuda_sm3x_div_rn_noftz_f32_slowpath) ;  /* 0x0000000000207944 */ /* 0x020fea0003c00000 */
[----:B------:R-:W-:-:S07]  /*0240*/  IMAD.MOV.U32 R5, RZ, RZ, R0 ;  /* 0x000000ffff057224 */ /* 0x000fce00078e0000 */
.L_x_21:
[----:B------:R-:W-:Y:S05]  /*0250*/  BSYNC.RECONVERGENT B0 ;  /* 0x0000000000007941 */ /* 0x000fea0003800200 */
.L_x_20:
[----:B------:R-:W0:Y:S01]  /*0260*/  LDC.64 R6, c[0x0][0x390] ;  /* 0x0000e400ff067b82 */ /* 0x000e220000000a00 */
[----:B-----5:R-:W-:-:S05]  /*0270*/  FMUL R4, R4, R5 ;  /* 0x0000000504047220 */ /* 0x020fca0000400000 */
[----:B------:R-:W-:Y:S01]  /*0280*/  F2FP.F16.F32.PACK_AB R4, RZ, R4 ;  /* 0x00000004ff04723e */ /* 0x000fe200000000ff */
[----:B0-----:R-:W-:-:S05]  /*0290*/  IMAD.WIDE R2, R2, 0x2, R6 ;  /* 0x0000000202027825 */ /* 0x001fca00078e0206 */
[----:B------:R-:W-:Y:S01]  /*02a0*/  STG.E.U16 desc[UR4][R2.64], R4 ;  /* 0x0000000402007986 */ /* 0x000fe2000c101504 */
[----:B------:R-:W-:Y:S05]  /*02b0*/  EXIT ;  /* 0x000000000000794d */ /* 0x000fea0003800000 */
        .weak           $__internal_1_$__cuda_sm3x_div_rn_noftz_f32_slowpath
        .type           $__internal_1_$__cuda_sm3x_div_rn_noftz_f32_slowpath,@function
        .size           $__internal_1_$__cuda_sm3x_div_rn_noftz_f32_slowpath,(.L_x_36 - $__internal_1_$__cuda_sm3x_div_rn_noftz_f32_slowpath)
$__internal_1_$__cuda_sm3x_div_rn_noftz_f32_slowpath:
[--C-:B------:R-:W-:Y:S01]  /*02c0*/  SHF.R.U32.HI R7, RZ, 0x17, R3.reuse ;  /* 0x00000017ff077819 */ /* 0x100fe20000011603 */
[----:B------:R-:W-:Y:S01]  /*02d0*/  BSSY.RECONVERGENT B1, `(.L_x_22) ;  /* 0x0000064000017945 */ /* 0x000fe20003800200 */
[--C-:B------:R-:W-:Y:S01]  /*02e0*/  SHF.R.U32.HI R5, RZ, 0x17, R0.reuse ;  /* 0x00000017ff057819 */ /* 0x100fe20000011600 */
[----:B------:R-:W-:Y:S01]  /*02f0*/  IMAD.MOV.U32 R8, RZ, RZ, R0 ;  /* 0x000000ffff087224 */ /* 0x000fe200078e0000 */
[----:B------:R-:W-:Y:S01]  /*0300*/  LOP3.LUT R7, R7, 0xff, RZ, 0xc0, !PT ;  /* 0x000000ff07077812 */ /* 0x000fe200078ec0ff */
[----:B------:R-:W-:Y:S01]  /*0310*/  IMAD.MOV.U32 R9, RZ, RZ, R3 ;  /* 0x000000ffff097224 */ /* 0x000fe200078e0003 */
[----:B------:R-:W-:-:S03]  /*0320*/  LOP3.LUT R5, R5, 0xff, RZ, 0xc0, !PT ;  /* 0x000000ff05057812 */ /* 0x000fc600078ec0ff */
[----:B------:R-:W-:Y:S02]  /*0330*/  VIADD R12, R7, 0xffffffff ;  /* 0xffffffff070c7836 */ /* 0x000fe40000000000 */
[----:B------:R-:W-:-:S03]  /*0340*/  VIADD R11, R5, 0xffffffff ;  /* 0xffffffff050b7836 */ /* 0x000fc60000000000 */
        /* <DEDUP_REMOVED lines=22> */
[----:B------:R-:W-:Y:S02]  /*04b0*/  @P0 IMAD.MOV.U32 R10, RZ, RZ, RZ ;  /* 0x000000ffff0a0224 */ /* 0x000fe400078e00ff */
[----:B------:R-:W-:Y:S01]  /*04c0*/  @!P0 FFMA R8, R0, 1.84467440737095516160e+19, RZ ;  /* 0x5f80000000088823 */ /* 0x000fe200000000ff */
[----:B------:R-:W-:Y:S02]  /*04d0*/  @!P0 IMAD.MOV.U32 R10, RZ, RZ, -0x40 ;  /* 0xffffffc0ff0a8424 */ /* 0x000fe400078e00ff */
[----:B------:R-:W-:-:S03]  /*04e0*/  @!P1 FFMA R9, R3, 1.84467440737095516160e+19, RZ ;  /* 0x5f80000003099823 */ /* 0x000fc600000000ff */
[----:B------:R-:W-:-:S07]  /*04f0*/  @!P1 IADD3 R10, PT, PT, R10, 0x40, RZ ;  /* 0x000000400a0a9810 */ /* 0x000fce0007ffe0ff */
.L_x_23:
[----:B------:R-:W-:Y:S01]  /*0500*/  LEA R0, R7, 0xc0800000, 0x17 ;  /* 0xc080000007007811 */ /* 0x000fe200078eb8ff */
[----:B------:R-:W-:Y:S01]  /*0510*/  VIADD R5, R5, 0xffffff81 ;  /* 0xffffff8105057836 */ /* 0x000fe20000000000 */
[----:B------:R-:W-:Y:S03]  /*0520*/  BSSY.RECONVERGENT B2, `(.L_x_28) ;  /* 0x0000035000027945 */ /* 0x000fe60003800200 */
[----:B------:R-:W-:Y:S02]  /*0530*/  IMAD.IADD R9, R9, 0x1, -R0 ;  /* 0x0000000109097824 */ /* 0x000fe400078e0a00 */
[C---:B------:R-:W-:Y:S01]  /*0540*/  IMAD R0, R5.reuse, -0x800000, R8 ;  /* 0xff80000005007824 */ /* 0x040fe200078e0208 */
[----:B------:R-:W-:Y:S01]  /*0550*/  IADD3 R5, PT, PT, R5, 0x7f, -R7 ;  /* 0x0000007f05057810 */ /* 0x000fe20007ffe807 */
[----:B------:R-:W0:Y:S01]  /*0560*/  MUFU.RCP R3, R9 ;  /* 0x0000000900037308 */ /* 0x000e220000001000 */
[----:B------:R-:W-:-:S03]  /*0570*/  FADD.FTZ R11, -R9, -RZ ;  /* 0x800000ff090b7221 */ /* 0x000fc60000010100 */
        /* <DEDUP_REMOVED lines=9> */
[----:B------:R-:W-:-:S05]  /*0610*/  LOP3.LUT R3, R3, 0xff, RZ, 0xc0, !PT ;  /* 0x000000ff03037812 */ /* 0x000fca00078ec0ff */
[----:B------:R-:W-:-:S04]  /*0620*/  IMAD.IADD R7, R3, 0x1, R5 ;  /* 0x0000000103077824 */ /* 0x000fc800078e0205 */
[----:B------:R-:W-:-:S05]  /*0630*/  VIADD R3, R7, 0xffffffff ;  /* 0xffffffff07037836 */ /* 0x000fca0000000000 */
        /* <DEDUP_REMOVED lines=10> */
[C---:B------:R-:W-:Y:S02]  /*06e0*/  IADD3 R10, PT, PT, R7.reuse, 0x20, RZ ;  /* 0x00000020070a7810 */ /* 0x040fe40007ffe0ff */
[----:B------:R-:W-:Y:S02]  /*06f0*/  ISETP.NE.AND P2, PT, R7, RZ, PT ;  /* 0x000000ff0700720c */ /* 0x000fe40003f45270 */
[----:B------:R-:W-:Y:S01]  /*0700*/  LOP3.LUT R5, R3, 0x7fffff, RZ, 0xc0, !PT ;  /* 0x007fffff03057812 */ /* 0x000fe200078ec0ff */
[CCC-:B------:R-:W-:Y:S01]  /*0710*/  FFMA.RP R3, R12.reuse, R8.reuse, R13.reuse ;  /* 0x000000080c037223 */ /* 0x1c0fe2000000800d */
[----:B------:R-:W-:Y:S01]  /*0720*/  FFMA.RM R8, R12, R8, R13 ;  /* 0x000000080c087223 */ /* 0x000fe2000000400d */
[----:B------:R-:W-:Y:S01]  /*0730*/  ISETP.NE.AND P1, PT, R7, RZ, PT ;  /* 0x000000ff0700720c */ /* 0x000fe20003f25270 */
[----:B------:R-:W-:Y:S01]  /*0740*/  IMAD.MOV R7, RZ, RZ, -R7 ;  /* 0x000000ffff077224 */ /* 0x000fe200078e0a07 */
[----:B------:R-:W-:-:S02]  /*0750*/  LOP3.LUT R5, R5, 0x800000, RZ, 0xfc, !PT ;  /* 0x0080000005057812 */ /* 0x000fc400078efcff */
[----:B------:R-:W-:Y:S02]  /*0760*/  FSETP.NEU.FTZ.AND P0, PT, R3, R8, PT ;  /* 0x000000080300720b */ /* 0x000fe40003f1d000 */
[----:B------:R-:W-:Y:S02]  /*0770*/  SHF.L.U32 R10, R5, R10, RZ ;  /* 0x0000000a050a7219 */ /* 0x000fe400000006ff */
[----:B------:R-:W-:Y:S02]  /*0780*/  SEL R8, R7, RZ, P2 ;  /* 0x000000ff07087207 */ /* 0x000fe40001000000 */
[----:B------:R-:W-:Y:S02]  /*0790*/  ISETP.NE.AND P1, PT, R10, RZ, P1 ;  /* 0x000000ff0a00720c */ /* 0x000fe40000f25270 */
[----:B------:R-:W-:Y:S02]  /*07a0*/  SHF.R.U32.HI R8, RZ, R8, R5 ;  /* 0x00000008ff087219 */ /* 0x000fe40000011605 */
[----:B------:R-:W-:-:S02]  /*07b0*/  PLOP3.LUT P0, PT, P0, P1, PT, 0xf8, 0x8f ;  /* 0x00000000008f781c */ /* 0x000fc40000703f70 */
[----:B------:R-:W-:Y:S02]  /*07c0*/  SHF.R.U32.HI R10, RZ, 0x1, R8 ;  /* 0x00000001ff0a7819 */ /* 0x000fe40000011608 */
[----:B------:R-:W-:-:S04]  /*07d0*/  SEL R3, RZ, 0x1, !P0 ;  /* 0x00000001ff037807 */ /* 0x000fc80004000000 */
[----:B------:R-:W-:-:S04]  /*07e0*/  LOP3.LUT R3, R3, 0x1, R10, 0xf8, !PT ;  /* 0x0000000103037812 */ /* 0x000fc800078ef80a */
[----:B------:R-:W-:-:S05]  /*07f0*/  LOP3.LUT R3, R3, R8, RZ, 0xc0, !PT ;  /* 0x0000000803037212 */ /* 0x000fca00078ec0ff */
[----:B------:R-:W-:-:S05]  /*0800*/  IMAD.IADD R3, R10, 0x1, R3 ;  /* 0x000000010a037824 */ /* 0x000fca00078e0203 */
[----:B------:R-:W-:Y:S01]  /*0810*/  LOP3.LUT R0, R3, R0, RZ, 0xfc, !PT ;  /* 0x0000000003007212 */ /* 0x000fe200078efcff */
[----:B------:R-:W-:Y:S06]  /*0820*/  BRA `(.L_x_31) ;  /* 0x0000000000107947 */ /* 0x000fec0003800000 */
.L_x_30:
[----:B------:R-:W-:-:S04]  /*0830*/  LOP3.LUT R0, R0, 0x80000000, RZ, 0xc0, !PT ;  /* 0x8000000000007812 */ /* 0x000fc800078ec0ff */
[----:B------:R-:W-:Y:S01]  /*0840*/  LOP3.LUT R0, R0, 0x7f800000, RZ, 0xfc, !PT ;  /* 0x7f80000000007812 */ /* 0x000fe200078efcff */
[----:B------:R-:W-:Y:S06]  /*0850*/  BRA `(.L_x_31) ;  /* 0x0000000000047947 */ /* 0x000fec0003800000 */
.L_x_29:
[----:B------:R-:W-:-:S07]  /*0860*/  IMAD R0, R5, 0x800000, R0 ;  /* 0x0080000005007824 */ /* 0x000fce00078e0200 */
.L_x_31:
[----:B------:R-:W-:Y:S05]  /*0870*/  BSYNC.RECONVERGENT B2 ;  /* 0x0000000000027941 */ /* 0x000fea0003800200 */
.L_x_28:
[----:B------:R-:W-:Y:S05]  /*0880*/  BRA `(.L_x_32) ;  /* 0x0000000000207947 */ /* 0x000fea0003800000 */
.L_x_27:
[----:B------:R-:W-:-:S04]  /*0890*/  LOP3.LUT R0, R9, 0x80000000, R8, 0x48, !PT ;  /* 0x8000000009007812 */ /* 0x000fc800078e4808 */
[----:B------:R-:W-:Y:S01]  /*08a0*/  LOP3.LUT R0, R0, 0x7f800000, RZ, 0xfc, !PT ;  /* 0x7f80000000007812 */ /* 0x000fe200078efcff */
[----:B------:R-:W-:Y:S06]  /*08b0*/  BRA `(.L_x_32) ;  /* 0x0000000000147947 */ /* 0x000fec0003800000 */
.L_x_26:
[----:B------:R-:W-:Y:S01]  /*08c0*/  LOP3.LUT R0, R9, 0x80000000, R8, 0x48, !PT ;  /* 0x8000000009007812 */ /* 0x000fe200078e4808 */
[----:B------:R-:W-:Y:S06]  /*08d0*/  BRA `(.L_x_32) ;  /* 0x00000000000c7947 */ /* 0x000fec0003800000 */
.L_x_25:
[----:B------:R-:W0:Y:S01]  /*08e0*/  MUFU.RSQ R0, -QNAN ;  /* 0xffc0000000007908 */ /* 0x000e220000001400 */
[----:B------:R-:W-:Y:S05]  /*08f0*/  BRA `(.L_x_32) ;  /* 0x0000000000047947 */ /* 0x000fea0003800000 */
.L_x_24:
[----:B------:R-:W-:-:S07]  /*0900*/  FADD.FTZ R0, R0, R3 ;  /* 0x0000000300007221 */ /* 0x000fce0000010000 */
.L_x_32:
[----:B------:R-:W-:Y:S05]  /*0910*/  BSYNC.RECONVERGENT B1 ;  /* 0x0000000000017941 */ /* 0x000fea0003800200 */
.L_x_22:
[----:B------:R-:W-:-:S04]  /*0920*/  IMAD.MOV.U32 R7, RZ, RZ, 0x0 ;  /* 0x00000000ff077424 */ /* 0x000fc800078e00ff */
[----:B0-----:R-:W-:Y:S05]  /*0930*/  RET.REL.NODEC R6 `(_ZN6kernel9optimized19fused_silu_mul_fp16EPKfS2_P6__halfi) ;  /* 0xfffffff406b07950 */ /* 0x001fea0003c3ffff */
.L_x_33:
        /* <DEDUP_REMOVED lines=12> */
.L_x_36:


//--------------------- .text._ZN3cub18CUB_300001_SM_10006detail11EmptyKernelIvEEvv --------------------------
	.section	.text._ZN3cub18CUB_300001_SM_10006detail11EmptyKernelIvEEvv,"ax",@progbits
	.align	128
        .global         _ZN3cub18CUB_300001_SM_10006detail11EmptyKernelIvEEvv
        .type           _ZN3cub18CUB_300001_SM_10006detail11EmptyKernelIvEEvv,@function
        .size           _ZN3cub18CUB_300001_SM_10006detail11EmptyKernelIvEEvv,(.L_x_40 - _ZN3cub18CUB_300001_SM_10006detail11EmptyKernelIvEEvv)
        .other          _ZN3cub18CUB_300001_SM_10006detail11EmptyKernelIvEEvv,@"STO_CUDA_ENTRY STV_DEFAULT"
_ZN3cub18CUB_300001_SM_10006detail11EmptyKernelIvEEvv:
.text._ZN3cub18CUB_300001_SM_10006detail11EmptyKernelIvEEvv:
[----:B------:R-:W-:Y:S01]  /*0000*/  LDC R1, c[0x0][0x37c] ;  /* 0x0000df00ff017b82 */ /* 0x000fe20000000800 */
[----:B------:R-:W-:Y:S05]  /*0010*/  EXIT ;  /* 0x000000000000794d */ /* 0x000fea0003800000 */
.L_x_34:
        /* <DEDUP_REMOVED lines=14> */
.L_x_40:


//--------------------- .nv.shared.reserved.0     --------------------------
	.section	.nv.shared.reserved.0,"aw",@nobits
	.weak		__nv_reservedSMEM_offset_0_alias
	.size		__nv_reservedSMEM_offset_0_alias, 0, 64
	.other		__nv_reservedSMEM_offset_0_alias,@"STO_CUDA_RESERVED_SHARED STV_DEFAULT"
__nv_reservedSMEM_offset_0_alias:
	.zero		0
	.zero		64


//--------------------- .nv.global                --------------------------
	.section	.nv.global,"aw",@nobits
.nv.global:
	.type		_ZN34_INTERNAL_b7105a5e_4_k_cu_91e02d046thrust24THRUST_300001_SM_1000_NS12placeholders2_5E,@object
	.size		_ZN34_INTERNAL_b7105a5e_4_k_cu_91e02d046thrust24THRUST_300001_SM_1000_NS12placeholders2_5E,(_ZN34_INTERNAL_b7105a5e_4_k_cu_91e02d044cuda3std3__45__cpo6cbeginE - _ZN34_INTERNAL_b7105a5e_4_k_cu_91e02d046thrust24THRUST_300001_SM_1000_NS12placeholders2_5E)
_ZN34_INTERNAL_b7105a5e_4_k_cu_91e02d046thrust24THRUST_300001_SM_1000_NS12placeholders2_5E:
	.zero		1
	.type		_ZN34_INTERNAL_b7105a5e_4_k_cu_91e02d044cuda3std3__45__cpo6cbeginE,@object
	.size		_ZN34_INTERNAL_b7105a5e_4_k_cu_91e02d044cuda3std3__45__cpo6cbeginE,(_ZN34_INTERNAL_b7105a5e_4_k_cu_91e02d044cuda3std6ranges3__45__cpo6cbeginE - _ZN34_INTERNAL_b7105a5e_4_k_cu_91e02d044cuda3std3__45__cpo6cbeginE)
_ZN34_INTERNAL_b7105a5e_4_k_cu_91e02d044cuda3std3__45__cpo6cbeginE:
	.zero		1
	.type		_ZN34_INTERNAL_b7105a5e_4_k_cu_91e02d044cuda3std6ranges3__45__cpo6cbeginE,@object
	.size		_ZN34_INTERNAL_b7105a5e_4_k_cu_91e02d044cuda3std6ranges3__45__cpo6cbeginE,(_ZN34_INTERNAL_b7105a5e_4_k_cu_91e02d044cuda3std3__48in_placeE - _ZN34_INTERNAL_b7105a5e_4_k_cu_91e02d044cuda3std6ranges3__45__cpo6cbeginE)
_ZN34_INTERNAL_b7105a5e_4_k_cu_91e02d044cuda3std6ranges3__45__cpo6cbeginE:
	.zero		1
	.type		_ZN34_INTERNAL_b7105a5e_4_k_cu_91e02d044cuda3std3__48in_placeE,@object
	.size		_ZN34_INTERNAL_b7105a5e_4_k_cu_91e02d044cuda3std3__48in_placeE,(_ZN34_INTERNAL_b7105a5e_4_k_cu_91e02d044cuda3std6ranges3__45__cpo4sizeE - _ZN34_INTERNAL_b7105a5e_4_k_cu_91e02d044cuda3std3__48in_placeE)
_ZN34_INTERNAL_b7105a5e_4_k_cu_91e02d044cuda3std3__48in_placeE:
	.zero		1
	.type		_ZN34_INTERNAL_b7105a5e_4_k_cu_91e02d044cuda3std6ranges3__45__cpo4sizeE,@object
	.size		_ZN34_INTERNAL_b7105a5e_4_k_cu_91e02d044cuda3std6ranges3__45__cpo4sizeE,(_ZN34_INTERNAL_b7105a5e_4_k_cu_91e02d046thrust24THRUST_300001_SM_1000_NS12placeholders2_9E - _ZN34_INTERNAL_b7105a5e_4_k_cu_91e02d044cuda3std6ranges3__45__cpo4sizeE)
_ZN34_INTERNAL_b7105a5e_4_k_cu_91e02d044cuda3std6ranges3__45__cpo4sizeE:
	.zero		1
	.type		_ZN34_INTERNAL_b7105a5e_4_k_cu_91e02d046thrust24THRUST_300001_SM_1000_NS12placeholders2_9E,@object
	.size		_ZN34_INTERNAL_b7105a5e_4_k_cu_91e02d046thrust24THRUST_300001_SM_1000_NS12placeholders2_9E,(_ZN34_INTERNAL_b7105a5e_4_k_cu_91e02d044cuda3std3__45__cpo7crbeginE - _ZN34_INTERNAL_b7105a5e_4_k_cu_91e02d046thrust24THRUST_300001_SM_1000_NS12placeholders2_9E)
_ZN34_INTERNAL_b7105a5e_4_k_cu_91e02d046thrust24THRUST_300001_SM_1000_NS12placeholders2_9E:
	.zero		1
	.type		_ZN34_INTERNAL_b7105a5e_4_k_cu_91e02d044cuda3std3__45__cpo7crbeginE,@object
	.size		_ZN34_INTERNAL_b7105a5e_4_k_cu_91e02d044cuda3std3__45__cpo7crbeginE,(_ZN34_INTERNAL_b7105a5e_4_k_cu_91e02d044cuda3std6ranges3__45__cpo4nextE - _ZN34_INTERNAL_b7105a5e_4_k_cu_91e02d044cuda3std3__45__cpo7crbeginE)
_ZN34_INTERNAL_b7105a5e_4_k_cu_91e02d044cuda3std3__45__cpo7crbeginE:
	.zero		1
	.type		_ZN34_INTERNAL_b7105a5e_4_k_cu_91e02d044cuda3std6ranges3__45__cpo4nextE,@object
	.size		_ZN34_INTERNAL_b7105a5e_4_k_cu_91e02d044cuda3std6ranges3__45__cpo4nextE,(_ZN34_INTERNAL_b7105a5e_4_k_cu_91e02d044cuda3std6ranges3__45__cpo4swapE - _ZN34_INTERNAL_b7105a5e_4_k_cu_91e02d044cuda3std6ranges3__45__cpo4nextE)
_ZN34_INTERNAL_b7105a5e_4_k_cu_91e02d044cuda3std6ranges3__45__cpo4nextE:
	.zero		1
	.type		_ZN34_INTERNAL_b7105a5e_4_k_cu_91e02d044cuda3std6ranges3__45__cpo4swapE,@object
	.size		_ZN34_INTERNAL_b7105a5e_4_k_cu_91e02d044cuda3std6ranges3__45__cpo4swapE,(_ZN34_INTERNAL_b7105a5e_4_k_cu_91e02d046thrust24THRUST_300001_SM_1000_NS12placeholders2_1E - _ZN34_INTERNAL_b7105a5e_4_k_cu_91e02d044cuda3std6ranges3__45__cpo4swapE)
_ZN34_INTERNAL_b7105a5e_4_k_cu_91e02d044cuda3std6ranges3__45__cpo4swapE:
	.zero		1
	.type		_ZN34_INTERNAL_b7105a5e_4_k_cu_91e02d046thrust24THRUST_300001_SM_1000_NS12placeholders2_1E,@object
	.size		_ZN34_INTERNAL_b7105a5e_4_k_cu_91e02d046thrust24THRUST_300001_SM_1000_NS12placeholders2_1E,(_ZN34_INTERNAL_b7105a5e_4_k_cu_91e02d046thrust24THRUST_300001_SM_1000_NS12placeholders2_3E - _ZN34_INTERNAL_b7105a5e_4_k_cu_91e02d046thrust24THRUST_300001_SM_1000_NS12placeholders2_1E)
_ZN34_INTERNAL_b7105a5e_4_k_cu_91e02d046thrust24THRUST_300001_SM_1000_NS12placeholders2_1E:
	.zero		1
	.type		_ZN34_INTERNAL_b7105a5e_4_k_cu_91e02d046thrust24THRUST_300001_SM_1000_NS12placeholders2_3E,@object
	.size		_ZN34_INTERNAL_b7105a5e_4_k_cu_91e02d046thrust24THRUST_300001_SM_1000_NS12placeholders2_3E,(_ZN34_INTERNAL_b7105a5e_4_k_cu_91e02d044cuda3std3__45__cpo5beginE - _ZN34_INTERNAL_b7105a5e_4_k_cu_91e02d046thrust24THRUST_300001_SM_1000_NS12placeholders2_3E)
_ZN34_INTERNAL_b7105a5e_4_k_cu_91e02d046thrust24THRUST_300001_SM_1000_NS12placeholders2_3E:
	.zero		1
	.type		_ZN34_INTERNAL_b7105a5e_4_k_cu_91e02d044cuda3std3__45__cpo5beginE,@object
	.size		_ZN34_INTERNAL_b7105a5e_4_k_cu_91e02d044cuda3std3__45__cpo5beginE,(_ZN34_INTERNAL_b7105a5e_4_k_cu_91e02d044cuda3std6ranges3__45__cpo5beginE - _ZN34_INTERNAL_b7105a5e_4_k_cu_91e02d044cuda3std3__45__cpo5beginE)
_ZN34_INTERNAL_b7105a5e_4_k_cu_91e02d044cuda3std3__45__cpo5beginE:
	.zero		1
	.type		_ZN34_INTERNAL_b7105a5e_4_k_cu_91e02d044cuda3std6ranges3__45__cpo5beginE,@object
	.size		_ZN34_INTERNAL_b7105a5e_4_k_cu_91e02d044cuda3std6ranges3__45__cpo5beginE,(_ZN34_INTERNAL_b7105a5e_4_k_cu_91e02d044cuda3std3__436_GLOBAL__N__b7105a5e_4_k_cu_91e02d046ignoreE - _ZN34_INTERNAL_b7105a5e_4_k_cu_91e02d044cuda3std6ranges3__45__cpo5beginE)
_ZN34_INTERNAL_b7105a5e_4_k_cu_91e02d044cuda3std6ranges3__45__cpo5beginE:
	.zero		1
	.type		_ZN34_INTERNAL_b7105a5e_4_k_cu_91e02d044cuda3std3__436_GLOBAL__N__b7105a5e_4_k_cu_91e02d046ignoreE,@object
	.size		_ZN34_INTERNAL_b7105a5e_4_k_cu_91e02d044cuda3std3__436_GLOBAL__N__b7105a5e_4_k_cu_91e02d046ignoreE,(_ZN34_INTERNAL_b7105a5e_4_k_cu_91e02d044cuda3std6ranges3__45__cpo4dataE - _ZN34_INTERNAL_b7105a5e_4_k_cu_91e02d044cuda3std3__436_GLOBAL__N__b7105a5e_4_k_cu_91e02d046ignoreE)
_ZN34_INTERNAL_b7105a5e_4_k_cu_91e02d044cuda3std3__436_GLOBAL__N__b7105a5e_4_k_cu_91e02d046ignoreE:
	.zero		1
	.type		_ZN34_INTERNAL_b7105a5e_4_k_cu_91e02d044cuda3std6ranges3__45__cpo4dataE,@object
	.size		_ZN34_INTERNAL_b7105a5e_4_k_cu_91e02d044cuda3std6ranges3__45__cpo4dataE,(_ZN34_INTERNAL_b7105a5e_4_k_cu_91e02d046thrust24THRUST_300001_SM_1000_NS12placeholders2_7E - _ZN34_INTERNAL_b7105a5e_4_k_cu_91e02d044cuda3std6ranges3__45__cpo4dataE)
_ZN34_INTERNAL_b7105a5e_4_k_cu_91e02d044cuda3std6ranges3__45__cpo4dataE:
	.zero		1
	.type		_ZN34_INTERNAL_b7105a5e_4_k_cu_91e02d046thrust24THRUST_300001_SM_1000_NS12placeholders2_7E,@object
	.size		_ZN34_INTERNAL_b7105a5e_4_k_cu_91e02d046thrust24THRUST_300001_SM_1000_NS12placeholders2_7E,(_ZN34_INTERNAL_b7105a5e_4_k_cu_91e02d044cuda3std3__45__cpo6rbeginE - _ZN34_INTERNAL_b7105a5e_4_k_cu_91e02d046thrust24THRUST_300001_SM_1000_NS12placeholders2_7E)
_ZN34_INTERNAL_b7105a5e_4_k_cu_91e02d046thrust24THRUST_300001_SM_1000_NS12placeholders2_7E:
	.zero		1
	.type		_ZN34_INTERNAL_b7105a5e_4_k_cu_91e02d044cuda3std3__45__cpo6rbeginE,@object
	.size		_ZN34_INTERNAL_b7105a5e_4_k_cu_91e02d044cuda3std3__45__cpo6rbeginE,(_ZN34_INTERNAL_b7105a5e_4_k_cu_91e02d044cuda3std6ranges3__45__cpo7advanceE - _ZN34_INTERNAL_b7105a5e_4_k_cu_91e02d044cuda3std3__45__cpo6rbeginE)
_ZN34_INTERNAL_b7105a5e_4_k_cu_91e02d044cuda3std3__45__cpo6rbeginE:
	.zero		1
	.type		_ZN34_INTERNAL_b7105a5e_4_k_cu_91e02d044cuda3std6ranges3__45__cpo7advanceE,@object
	.size		_ZN34_INTERNAL_b7105a5e_4_k_cu_91e02d044cuda3std6ranges3__45__cpo7advanceE,(_ZN34_INTERNAL_b7105a5e_4_k_cu_91e02d044cuda3std3__47nulloptE - _ZN34_INTERNAL_b7105a5e_4_k_cu_91e02d044cuda3std6ranges3__45__cpo7advanceE)
_ZN34_INTERNAL_b7105a5e_4_k_cu_91e02d044cuda3std6ranges3__45__cpo7advanceE:
	.zero		1
	.type		_ZN34_INTERNAL_b7105a5e_4_k_cu_91e02d044cuda3std3__47nulloptE,@object
	.size		_ZN34_INTERNAL_b7105a5e_4_k_cu_91e02d044cuda3std3__47nulloptE,(_ZN34_INTERNAL_b7105a5e_4_k_cu_91e02d044cuda3std6ranges3__45__cpo8distanceE - _ZN34_INTERNAL_b7105a5e_4_k_cu_91e02d044cuda3std3__47nulloptE)
_ZN34_INTERNAL_b7105a5e_4_k_cu_91e02d044cuda3std3__47nulloptE:
	.zero		1
	.type		_ZN34_INTERNAL_b7105a5e_4_k_cu_91e02d044cuda3std6ranges3__45__cpo8distanceE,@object
	.size		_ZN34_INTERNAL_b7105a5e_4_k_cu_91e02d044cuda3std6ranges3__45__cpo8distanceE,(_ZN34_INTERNAL_b7105a5e_4_k_cu_91e02d046thrust24THRUST_300001_SM_1000_NS12placeholders2_6E - _ZN34_INTERNAL_b7105a5e_4_k_cu_91e02d044cuda3std6ranges3__45__cpo8distanceE)
_ZN34_INTERNAL_b7105a5e_4_k_cu_91e02d044cuda3std6ranges3__45__cpo8distanceE:
	.zero		1
	.type		_ZN34_INTERNAL_b7105a5e_4_k_cu_91e02d046thrust24THRUST_300001_SM_1000_NS12placeholders2_6E,@object
	.size		_ZN34_INTERNAL_b7105a5e_4_k_cu_91e02d046thrust24THRUST_300001_SM_1000_NS12placeholders2_6E,(_ZN34_INTERNAL_b7105a5e_4_k_cu_91e02d044cuda3std3__45__cpo4cendE - _ZN34_INTERNAL_b7105a5e_4_k_cu_91e02d046thrust24THRUST_300001_SM_1000_NS12placeholders2_6E)
_ZN34_INTERNAL_b7105a5e_4_k_cu_91e02d046thrust24THRUST_300001_SM_1000_NS12placeholders2_6E:
	.zero		1
	.type		_ZN34_INTERNAL_b7105a5e_4_k_cu_91e02d044cuda3std3__45__cpo4cendE,@object
	.size		_ZN34_INTERNAL_b7105a5e_4_k_cu_91e02d044cuda3std3__45__cpo4cendE,(_ZN34_INTERNAL_b7105a5e_4_k_cu_91e02d044cuda3std6ranges3__45__cpo4cendE - _ZN34_INTERNAL_b7105a5e_4_k_cu_91e02d044cuda3std3__45__cpo4cendE)
_ZN34_INTERNAL_b7105a5e_4_k_cu_91e02d044cuda3std3__45__cpo4cendE:
	.zero		1
	.type		_ZN34_INTERNAL_b7105a5e_4_k_cu_91e02d044cuda3std6ranges3__45__cpo4cendE,@object
	.size		_ZN34_INTERNAL_b7105a5e_4_k_cu_91e02d044cuda3std6ranges3__45__cpo4cendE,(_ZN34_INTERNAL_b7105a5e_4_k_cu_91e02d044cuda3std3__420unreachable_sentinelE - _ZN34_INTERNAL_b7105a5e_4_k_cu_91e02d044cuda3std6ranges3__45__cpo4cendE)
_ZN34_INTERNAL_b7105a5e_4_k_cu_91e02d044cuda3std6ranges3__45__cpo4cendE:
	.zero		1
	.type		_ZN34_INTERNAL_b7105a5e_4_k_cu_91e02d044cuda3std3__420unreachable_sentinelE,@object
	.size		_ZN34_INTERNAL_b7105a5e_4_k_cu_91e02d044cuda3std3__420unreachable_sentinelE,(_ZN34_INTERNAL_b7105a5e_4_k_cu_91e02d044cuda3std6ranges3__45__cpo5ssizeE - _ZN34_INTERNAL_b7105a5e_4_k_cu_91e02d044cuda3std3__420unreachable_sentinelE)
_ZN34_INTERNAL_b7105a5e_4_k_cu_91e02d044cuda3std3__420unreachable_sentinelE:
	.zero		1
	.type		_ZN34_INTERNAL_b7105a5e_4_k_cu_91e02d044cuda3std6ranges3__45__cpo5ssizeE,@object
	.size		_ZN34_INTERNAL_b7105a5e_4_k_cu_91e02d044cuda3std6ranges3__45__cpo5ssizeE,(_ZN34_INTERNAL_b7105a5e_4_k_cu_91e02d046thrust24THRUST_300001_SM_1000_NS12placeholders3_10E - _ZN34_INTERNAL_b7105a5e_4_k_cu_91e02d044cuda3std6ranges3__45__cpo5ssizeE)
_ZN34_INTERNAL_b7105a5e_4_k_cu_91e02d044cuda3std6ranges3__45__cpo5ssizeE:
	.zero		1
	.type		_ZN34_INTERNAL_b7105a5e_4_k_cu_91e02d046thrust24THRUST_300001_SM_1000_NS12placeholders3_10E,@object
	.size		_ZN34_INTERNAL_b7105a5e_4_k_cu_91e02d046thrust24THRUST_300001_SM_1000_NS12placeholders3_10E,(_ZN34_INTERNAL_b7105a5e_4_k_cu_91e02d044cuda3std3__45__cpo5crendE - _ZN34_INTERNAL_b7105a5e_4_k_cu_91e02d046thrust24THRUST_300001_SM_1000_NS12placeholders3_10E)
_ZN34_INTERNAL_b7105a5e_4_k_cu_91e02d046thrust24THRUST_300001_SM_1000_NS12placeholders3_10E:
	.zero		1
	.type		_ZN34_INTERNAL_b7105a5e_4_k_cu_91e02d044cuda3std3__45__cpo5crendE,@object
	.size		_ZN34_INTERNAL_b7105a5e_4_k_cu_91e02d044cuda3std3__45__cpo5crendE,(_ZN34_INTERNAL_b7105a5e_4_k_cu_91e02d044cuda3std6ranges3__45__cpo4prevE - _ZN34_INTERNAL_b7105a5e_4_k_cu_91e02d044cuda3std3__45__cpo5crendE)
_ZN34_INTERNAL_b7105a5e_4_k_cu_91e02d044cuda3std3__45__cpo5crendE:
	.zero		1
	.type		_ZN34_INTERNAL_b7105a5e_4_k_cu_91e02d044cuda3std6ranges3__45__cpo4prevE,@object
	.size		_ZN34_INTERNAL_b7105a5e_4_k_cu_91e02d044cuda3std6ranges3__45__cpo4prevE,(_ZN34_INTERNAL_b7105a5e_4_k_cu_91e02d044cuda3std6ranges3__45__cpo9iter_moveE - _ZN34_INTERNAL_b7105a5e_4_k_cu_91e02d044cuda3std6ranges3__45__cpo4prevE)
_ZN34_INTERNAL_b7105a5e_4_k_cu_91e02d044cuda3std6ranges3__45__cpo4prevE:
	.zero		1
	.type		_ZN34_INTERNAL_b7105a5e_4_k_cu_91e02d044cuda3std6ranges3__45__cpo9iter_moveE,@object
	.size		_ZN34_INTERNAL_b7105a5e_4_k_cu_91e02d044cuda3std6ranges3__45__cpo9iter_moveE,(_ZN34_INTERNAL_b7105a5e_4_k_cu_91e02d046thrust24THRUST_300001_SM_1000_NS12placeholders2_2E - _ZN34_INTERNAL_b7105a5e_4_k_cu_91e02d044cuda3std6ranges3__45__cpo9iter_moveE)
_ZN34_INTERNAL_b7105a5e_4_k_cu_91e02d044cuda3std6ranges3__45__cpo9iter_moveE:
	.zero		1
	.type		_ZN34_INTERNAL_b7105a5e_4_k_cu_91e02d046thrust24THRUST_300001_SM_1000_NS12placeholders2_2E,@object
	.size		_ZN34_INTERNAL_b7105a5e_4_k_cu_91e02d046thrust24THRUST_300001_SM_1000_NS12placeholders2_2E,(_ZN34_INTERNAL_b7105a5e_4_k_cu_91e02d046thrust24THRUST_300001_SM_1000_NS12placeholders2_4E - _ZN34_INTERNAL_b7105a5e_4_k_cu_91e02d046thrust24THRUST_300001_SM_1000_NS12placeholders2_2E)
_ZN34_INTERNAL_b7105a5e_4_k_cu_91e02d046thrust24THRUST_300001_SM_1000_NS12placeholders2_2E:
	.zero		1
	.type		_ZN34_INTERNAL_b7105a5e_4_k_cu_91e02d046thrust24THRUST_300001_SM_1000_NS12placeholders2_4E,@object
	.size		_ZN34_INTERNAL_b7105a5e_4_k_cu_91e02d046thrust24THRUST_300001_SM_1000_NS12placeholders2_4E,(_ZN34_INTERNAL_b7105a5e_4_k_cu_91e02d044cuda3std3__45__cpo3endE - _ZN34_INTERNAL_b7105a5e_4_k_cu_91e02d046thrust24THRUST_300001_SM_1000_NS12placeholders2_4E)
_ZN34_INTERNAL_b7105a5e_4_k_cu_91e02d046thrust24THRUST_300001_SM_1000_NS12placeholders2_4E:
	.zero		1
	.type		_ZN34_INTERNAL_b7105a5e_4_k_cu_91e02d044cuda3std3__45__cpo3endE,@object
	.size		_ZN34_INTERNAL_b7105a5e_4_k_cu_91e02d044cuda3std3__45__cpo3endE,(_ZN34_INTERNAL_b7105a5e_4_k_cu_91e02d044cuda3std6ranges3__45__cpo3endE - _ZN34_INTERNAL_b7105a5e_4_k_cu_91e02d044cuda3std3__45__cpo3endE)
_ZN34_INTERNAL_b7105a5e_4_k_cu_91e02d044cuda3std3__45__cpo3endE:
	.zero		1
	.type		_ZN34_INTERNAL_b7105a5e_4_k_cu_91e02d044cuda3std6ranges3__45__cpo3endE,@object
	.size		_ZN34_INTERNAL_b7105a5e_4_k_cu_91e02d044cuda3std6ranges3__45__cpo3endE,(_ZN34_INTERNAL_b7105a5e_4_k_cu_91e02d044cuda3std3__419piecewise_constructE - _ZN34_INTERNAL_b7105a5e_4_k_cu_91e02d044cuda3std6ranges3__45__cpo3endE)
_ZN34_INTERNAL_b7105a5e_4_k_cu_91e02d044cuda3std6ranges3__45__cpo3endE:
	.zero		1
	.type		_ZN34_INTERNAL_b7105a5e_4_k_cu_91e02d044cuda3std3__419piecewise_constructE,@object
	.size		_ZN34_INTERNAL_b7105a5e_4_k_cu_91e02d044cuda3std3__419piecewise_constructE,(_ZN34_INTERNAL_b7105a5e_4_k_cu_91e02d044cuda3std6ranges3__45__cpo5cdataE - _ZN34_INTERNAL_b7105a5e_4_k_cu_91e02d044cuda3std3__419piecewise_constructE)
_ZN34_INTERNAL_b7105a5e_4_k_cu_91e02d044cuda3std3__419piecewise_constructE:
	.zero		1
	.type		_ZN34_INTERNAL_b7105a5e_4_k_cu_91e02d044cuda3std6ranges3__45__cpo5cdataE,@object
	.size		_ZN34_INTERNAL_b7105a5e_4_k_cu_91e02d044cuda3std6ranges3__45__cpo5cdataE,(_ZN34_INTERNAL_b7105a5e_4_k_cu_91e02d046thrust24THRUST_300001_SM_1000_NS12placeholders2_8E - _ZN34_INTERNAL_b7105a5e_4_k_cu_91e02d044cuda3std6ranges3__45__cpo5cdataE)
_ZN34_INTERNAL_b7105a5e_4_k_cu_91e02d044cuda3std6ranges3__45__cpo5cdataE:
	.zero		1
	.type		_ZN34_INTERNAL_b7105a5e_4_k_cu_91e02d046thrust24THRUST_300001_SM_1000_NS12placeholders2_8E,@object
	.size		_ZN34_INTERNAL_b7105a5e_4_k_cu_91e02d046thrust24THRUST_300001_SM_1000_NS12placeholders2_8E,(_ZN34_INTERNAL_b7105a5e_4_k_cu_91e02d044cuda3std3__45__cpo4rendE - _ZN34_INTERNAL_b7105a5e_4_k_cu_91e02d046thrust24THRUST_300001_SM_1000_NS12placeholders2_8E)
_ZN34_INTERNAL_b7105a5e_4_k_cu_91e02d046thrust24THRUST_300001_SM_1000_NS12placeholders2_8E:
	.zero		1
	.type		_ZN34_INTERNAL_b7105a5e_4_k_cu_91e02d044cuda3std3__45__cpo4rendE,@object
	.size		_ZN34_INTERNAL_b7105a5e_4_k_cu_91e02d044cuda3std3__45__cpo4rendE,(_ZN34_INTERNAL_b7105a5e_4_k_cu_91e02d044cuda3std6ranges3__45__cpo9iter_swapE - _ZN34_INTERNAL_b7105a5e_4_k_cu_91e02d044cuda3std3__45__cpo4rendE)
_ZN34_INTERNAL_b7105a5e_4_k_cu_91e02d044cuda3std3__45__cpo4rendE:
	.zero		1
	.type		_ZN34_INTERNAL_b7105a5e_4_k_cu_91e02d044cuda3std6ranges3__45__cpo9iter_swapE,@object
	.size		_ZN34_INTERNAL_b7105a5e_4_k_cu_91e02d044cuda3std6ranges3__45__cpo9iter_swapE,(_ZN34_INTERNAL_b7105a5e_4_k_cu_91e02d044cuda3std3__48unexpectE - _ZN34_INTERNAL_b7105a5e_4_k_cu_91e02d044cuda3std6ranges3__45__cpo9iter_swapE)
_ZN34_INTERNAL_b7105a5e_4_k_cu_91e02d044cuda3std6ranges3__45__cpo9iter_swapE:
	.zero		1
	.type		_ZN34_INTERNAL_b7105a5e_4_k_cu_91e02d044cuda3std3__48unexpectE,@object
	.size		_ZN34_INTERNAL_b7105a5e_4_k_cu_91e02d044cuda3std3__48unexpectE,(_ZN34_INTERNAL_b7105a5e_4_k_cu_91e02d046thrust24THRUST_300001_SM_1000_NS6system6detail10sequential3seqE - _ZN34_INTERNAL_b7105a5e_4_k_cu_91e02d044cuda3std3__48unexpectE)
_ZN34_INTERNAL_b7105a5e_4_k_cu_91e02d044cuda3std3__48unexpectE:
	.zero		1
	.type		_ZN34_INTERNAL_b7105a5e_4_k_cu_91e02d046thrust24THRUST_300001_SM_1000_NS6system6detail10sequential3seqE,@object
	.size		_ZN34_INTERNAL_b7105a5e_4_k_cu_91e02d046thrust24THRUST_300001_SM_1000_NS6system6detail10sequential3seqE,(.L_29 - _ZN34_INTERNAL_b7105a5e_4_k_cu_91e02d046thrust24THRUST_300001_SM_1000_NS6system6detail10sequential3seqE)
_ZN34_INTERNAL_b7105a5e_4_k_cu_91e02d046thrust24THRUST_300001_SM_1000_NS6system6detail10sequential3seqE:
	.zero		1
.L_29:


//--------------------- .nv.constant0._ZN6kernel9optimized15fused_rope_fp16EP6__halfS2_PKfS4_iiiiiii --------------------------
	.section	.nv.constant0._ZN6kernel9optimized15fused_rope_fp16EP6__halfS2_PKfS4_iiiiiii,"a",@progbits
	.sectionflags	@""
	.align	4
.nv.constant0._ZN6kernel9optimized15fused_rope_fp16EP6__halfS2_PKfS4_iiiiiii:
	.zero		956


//--------------------- .nv.constant0._ZN6kernel9optimized24fused_silu_mul_fp16_vec2EPKfS2_P6__halfi --------------------------
	.section	.nv.constant0._ZN6kernel9optimized24fused_silu_mul_fp16_vec2EPKfS2_P6__halfi,"a",@progbits
	.sectionflags	@""
	.align	4
.nv.constant0._ZN6kernel9optimized24fused_silu_mul_fp16_vec2EPKfS2_P6__halfi:
	.zero		924


//--------------------- .nv.constant0._ZN6kernel9optimized19fused_silu_mul_fp16EPKfS2_P6__halfi --------------------------
	.section	.nv.constant0._ZN6kernel9optimized19fused_silu_mul_fp16EPKfS2_P6__halfi,"a",@progbits
	.sectionflags	@""
	.align	4
.nv.constant0._ZN6kernel9optimized19fused_silu_mul_fp16EPKfS2_P6__halfi:
	.zero		924


//--------------------- .nv.constant0._ZN3cub18CUB_300001_SM_10006detail11EmptyKernelIvEEvv --------------------------
	.section	.nv.constant0._ZN3cub18CUB_300001_SM_10006detail11EmptyKernelIvEEvv,"a",@progbits
	.sectionflags	@""
	.align	4
.nv.constant0._ZN3cub18CUB_300001_SM_10006detail11EmptyKernelIvEEvv:
	.zero		896


//--------------------- SYMBOLS --------------------------

	.type		.nv.reservedSmem.offset0,@object
	.size		.nv.reservedSmem.offset0,0x4
